def matmul_kernel(
    a_ptr,
    b_ptr,
    c_ptr,
    M,
    N,
    K,
    stride_am,
    stride_ak,
    stride_bk,
    stride_bn,
    stride_cm,
    stride_cn,
    BLOCK_M: tl.constexpr,
    BLOCK_N: tl.constexpr,
    BLOCK_K: tl.constexpr,
    GROUP_M: tl.constexpr,
):
    pid = tl.program_id(axis=0)
    num_pid_m = tl.cdiv(M, BLOCK_M)
    num_pid_n = tl.cdiv(N, BLOCK_N)
    num_pid_in_group = GROUP_M * num_pid_n
    group_id = pid // num_pid_in_group
    first_pid_m = group_id * GROUP_M
    group_size_m = min(num_pid_m - first_pid_m, GROUP_M)
    pid_m = first_pid_m + ((pid % num_pid_in_group) % group_size_m)
    pid_n = (pid % num_pid_in_group) // group_size_m

    offs_am = (pid_m * BLOCK_M + tl.arange(0, BLOCK_M)) % M
    offs_bn = (pid_n * BLOCK_N + tl.arange(0, BLOCK_N)) % N
    offs_k = tl.arange(0, BLOCK_K)
    a_ptrs = a_ptr + offs_am[:, None] * stride_am + offs_k[None, :] * stride_ak
    b_ptrs = b_ptr + offs_k[:, None] * stride_bk + offs_bn[None, :] * stride_bn

    acc = tl.zeros((BLOCK_M, BLOCK_N), dtype=tl.float32)
    for kk in range(0, tl.cdiv(K, BLOCK_K)):
        a = tl.load(a_ptrs, mask=offs_k[None, :] < K - kk * BLOCK_K, other=0.0)
        b = tl.load(b_ptrs, mask=offs_k[:, None] < K - kk * BLOCK_K, other=0.0)
        acc = tl.dot(a, b, acc)
        a_ptrs += BLOCK_K * stride_ak
        b_ptrs += BLOCK_K * stride_bk

    c = acc.to(c_ptr.dtype.element_ty)
    offs_cm = pid_m * BLOCK_M + tl.arange(0, BLOCK_M)
    offs_cn = pid_n * BLOCK_N + tl.arange(0, BLOCK_N)
    c_ptrs = c_ptr + offs_cm[:, None] * stride_cm + offs_cn[None, :] * stride_cn
    mask = (offs_cm[:, None] < M) & (offs_cn[None, :] < N)
    tl.store(c_ptrs, c, mask=mask)

# config = {"BLOCK_K": 32, "BLOCK_M": 128, "BLOCK_N": 64, "GROUP_M": 8, "arch": "sm_90", "dtype": "fp8e4m3", "num_ctas": 4, "num_stages": 3, "num_warps": 4}
# arch = sm_90


// ===== COMPILED SASS (sm_90a) =====

	.target	sm_90a

	.elftype	@"ET_EXEC"


//--------------------- .note.nv.tkinfo           --------------------------
	.section	.note.nv.tkinfo,"",@"SHT_NOTE"
	.sectionflags	@"SHF_NOTE_NV_TKINFO"
	.tkinfo
        /*0018*/ 	.word	0x00000002
        /*0030*/ 	.string	""
        /*0030*/ 	.string	"ptxas"
        /*0030*/ 	.string	"Cuda compilation tools, release 13.0, V13.0.88"
        /*0030*/ 	.string	"Build cuda_13.0.r13.0/compiler.36424714_0"
        /*0030*/ 	.string	"-v  -suppress-debug-info  -lineinfo  -arch sm_90a "



//--------------------- .note.nv.cuinfo           --------------------------
	.section	.note.nv.cuinfo,"",@"SHT_NOTE"
	.sectionflags	@"SHF_NOTE_NV_CUINFO"
        /*0018*/ 	.short	0x0002
        /*001a*/ 	.short	0x005a
        /*001c*/ 	.short	0x0082
	.zero		2


//--------------------- .nv.info                  --------------------------
	.section	.nv.info,"",@"SHT_CUDA_INFO"
	.align	4


	//----- nvinfo : EIATTR_REGCOUNT
	.align		4
        /*0000*/ 	.byte	0x04, 0x2f
        /*0002*/ 	.short	(.L_1 - .L_0)
	.align		4
.L_0:
        /*0004*/ 	.word	index@(matmul_kernel)
        /*0008*/ 	.word	0x00000060


	//----- nvinfo : EIATTR_FRAME_SIZE
	.align		4
.L_1:
        /*000c*/ 	.byte	0x04, 0x11
        /*000e*/ 	.short	(.L_3 - .L_2)
	.align		4
.L_2:
        /*0010*/ 	.word	index@(matmul_kernel)
        /*0014*/ 	.word	0x00000000


	//----- nvinfo : EIATTR_MIN_STACK_SIZE
	.align		4
.L_3:
        /*0018*/ 	.byte	0x04, 0x12
        /*001a*/ 	.short	(.L_5 - .L_4)
	.align		4
.L_4:
        /*001c*/ 	.word	index@(matmul_kernel)
        /*0020*/ 	.word	0x00000000
.L_5:


//--------------------- .nv.compat                --------------------------
	.section	.nv.compat,"",@"SHT_CUDA_COMPAT_INFO"
	.align	4
        /*0000*/ 	.byte	0x02, 0x09, 0x01, 0x00, 0x02, 0x02, 0x04, 0x00, 0x02, 0x05, 0x05, 0x00, 0x03, 0x07, 0x01, 0x01
        /*0010*/ 	.byte	0x02, 0x03, 0x00, 0x00, 0x02, 0x06, 0x01, 0x00, 0x04, 0x0b, 0x08, 0x00, 0x00, 0x00, 0x00, 0x00
        /*0020*/ 	.byte	0x00, 0x00, 0x00, 0x00


//--------------------- .nv.info.matmul_kernel    --------------------------
	.section	.nv.info.matmul_kernel,"",@"SHT_CUDA_INFO"
	.sectionflags	@""
	.align	4


	//----- nvinfo : EIATTR_CUDA_API_VERSION
	.align		4
        /*0000*/ 	.byte	0x04, 0x37
        /*0002*/ 	.short	(.L_7 - .L_6)
.L_6:
        /*0004*/ 	.word	0x00000082


	//----- nvinfo : EIATTR_KPARAM_INFO
	.align		4
.L_7:
        /*0008*/ 	.byte	0x04, 0x17
        /*000a*/ 	.short	(.L_9 - .L_8)
.L_8:
        /*000c*/ 	.word	0x00000000
        /*0010*/ 	.short	0x000d
        /*0012*/ 	.short	0x0048
        /*0014*/ 	.byte	0x00, 0xf4, 0x21, 0x00


	//----- nvinfo : EIATTR_KPARAM_INFO
	.align		4
.L_9:
        /*0018*/ 	.byte	0x04, 0x17
        /*001a*/ 	.short	(.L_11 - .L_10)
.L_10:
        /*001c*/ 	.word	0x00000000
        /*0020*/ 	.short	0x000c
        /*0022*/ 	.short	0x0040
        /*0024*/ 	.byte	0x00, 0xf4, 0x21, 0x00


	//----- nvinfo : EIATTR_KPARAM_INFO
	.align		4
.L_11:
        /*0028*/ 	.byte	0x04, 0x17
        /*002a*/ 	.short	(.L_13 - .L_12)
.L_12:
        /*002c*/ 	.word	0x00000000
        /*0030*/ 	.short	0x000b
        /*0032*/ 	.short	0x0038
        /*0034*/ 	.byte	0x00, 0xf0, 0x11, 0x00


	//----- nvinfo : EIATTR_KPARAM_INFO
	.align		4
.L_13:
        /*0038*/ 	.byte	0x04, 0x17
        /*003a*/ 	.short	(.L_15 - .L_14)
.L_14:
        /*003c*/ 	.word	0x00000000
        /*0040*/ 	.short	0x000a
        /*0042*/ 	.short	0x0034
        /*0044*/ 	.byte	0x00, 0xf0, 0x11, 0x00


	//----- nvinfo : EIATTR_KPARAM_INFO
	.align		4
.L_15:
        /*0048*/ 	.byte	0x04, 0x17
        /*004a*/ 	.short	(.L_17 - .L_16)
.L_16:
        /*004c*/ 	.word	0x00000000
        /*0050*/ 	.short	0x0009
        /*0052*/ 	.short	0x0030
        /*0054*/ 	.byte	0x00, 0xf0, 0x11, 0x00


	//----- nvinfo : EIATTR_KPARAM_INFO
	.align		4
.L_17:
        /*0058*/ 	.byte	0x04, 0x17
        /*005a*/ 	.short	(.L_19 - .L_18)
.L_18:
        /*005c*/ 	.word	0x00000000
        /*0060*/ 	.short	0x0008
        /*0062*/ 	.short	0x002c
        /*0064*/ 	.byte	0x00, 0xf0, 0x11, 0x00


	//----- nvinfo : EIATTR_KPARAM_INFO
	.align		4
.L_19:
        /*0068*/ 	.byte	0x04, 0x17
        /*006a*/ 	.short	(.L_21 - .L_20)
.L_20:
        /*006c*/ 	.word	0x00000000
        /*0070*/ 	.short	0x0007
        /*0072*/ 	.short	0x0028
        /*0074*/ 	.byte	0x00, 0xf0, 0x11, 0x00


	//----- nvinfo : EIATTR_KPARAM_INFO
	.align		4
.L_21:
        /*0078*/ 	.byte	0x04, 0x17
        /*007a*/ 	.short	(.L_23 - .L_22)
.L_22:
        /*007c*/ 	.word	0x00000000
        /*0080*/ 	.short	0x0006
        /*0082*/ 	.short	0x0024
        /*0084*/ 	.byte	0x00, 0xf0, 0x11, 0x00


	//----- nvinfo : EIATTR_KPARAM_INFO
	.align		4
.L_23:
        /*0088*/ 	.byte	0x04, 0x17
        /*008a*/ 	.short	(.L_25 - .L_24)
.L_24:
        /*008c*/ 	.word	0x00000000
        /*0090*/ 	.short	0x0005
        /*0092*/ 	.short	0x0020
        /*0094*/ 	.byte	0x00, 0xf0, 0x11, 0x00


	//----- nvinfo : EIATTR_KPARAM_INFO
	.align		4
.L_25:
        /*0098*/ 	.byte	0x04, 0x17
        /*009a*/ 	.short	(.L_27 - .L_26)
.L_26:
        /*009c*/ 	.word	0x00000000
        /*00a0*/ 	.short	0x0004
        /*00a2*/ 	.short	0x001c
        /*00a4*/ 	.byte	0x00, 0xf0, 0x11, 0x00


	//----- nvinfo : EIATTR_KPARAM_INFO
	.align		4
.L_27:
        /*00a8*/ 	.byte	0x04, 0x17
        /*00aa*/ 	.short	(.L_29 - .L_28)
.L_28:
        /*00ac*/ 	.word	0x00000000
        /*00b0*/ 	.short	0x0003
        /*00b2*/ 	.short	0x0018
        /*00b4*/ 	.byte	0x00, 0xf0, 0x11, 0x00


	//----- nvinfo : EIATTR_KPARAM_INFO
	.align		4
.L_29:
        /*00b8*/ 	.byte	0x04, 0x17
        /*00ba*/ 	.short	(.L_31 - .L_30)
.L_30:
        /*00bc*/ 	.word	0x00000000
        /*00c0*/ 	.short	0x0002
        /*00c2*/ 	.short	0x0010
        /*00c4*/ 	.byte	0x00, 0xf4, 0x21, 0x00


	//----- nvinfo : EIATTR_KPARAM_INFO
	.align		4
.L_31:
        /*00c8*/ 	.byte	0x04, 0x17
        /*00ca*/ 	.short	(.L_33 - .L_32)
.L_32:
        /*00cc*/ 	.word	0x00000000
        /*00d0*/ 	.short	0x0001
        /*00d2*/ 	.short	0x0008
        /*00d4*/ 	.byte	0x00, 0xf4, 0x21, 0x00


	//----- nvinfo : EIATTR_KPARAM_INFO
	.align		4
.L_33:
        /*00d8*/ 	.byte	0x04, 0x17
        /*00da*/ 	.short	(.L_35 - .L_34)
.L_34:
        /*00dc*/ 	.word	0x00000000
        /*00e0*/ 	.short	0x0000
        /*00e2*/ 	.short	0x0000
        /*00e4*/ 	.byte	0x00, 0xf4, 0x21, 0x00


	//----- nvinfo : EIATTR_EXPLICIT_CLUSTER
	.align		4
.L_35:
        /*00e8*/ 	.byte	0x01, 0x3e
	.zero		2


	//----- nvinfo : EIATTR_CTA_PER_CLUSTER
	.align		4
        /*00ec*/ 	.byte	0x04, 0x3d
        /*00ee*/ 	.short	(.L_37 - .L_36)
.L_36:
        /*00f0*/ 	.word	0x00000004
        /*00f4*/ 	.word	0x00000001
        /*00f8*/ 	.word	0x00000001


	//----- nvinfo : EIATTR_SPARSE_MMA_MASK
	.align		4
.L_37:
        /*00fc*/ 	.byte	0x03, 0x50
        /*00fe*/ 	.short	0x0000


	//----- nvinfo : EIATTR_MAXREG_COUNT
	.align		4
        /*0100*/ 	.byte	0x03, 0x1b
        /*0102*/ 	.short	0x00ff


	//----- nvinfo : EIATTR_NUM_BARRIERS
	.align		4
        /*0104*/ 	.byte	0x02, 0x4c
        /*0106*/ 	.byte	0x01
	.zero		1


	//----- nvinfo : EIATTR_MERCURY_ISA_VERSION
	.align		4
        /*0108*/ 	.byte	0x03, 0x5f
        /*010a*/ 	.short	0x0101


	//----- nvinfo : EIATTR_EXIT_INSTR_OFFSETS
	.align		4
        /*010c*/ 	.byte	0x04, 0x1c
        /*010e*/ 	.short	(.L_39 - .L_38)


	//   ....[0]....
.L_38:
        /*0110*/ 	.word	0x00002c30


	//   ....[1]....
        /*0114*/ 	.word	0x00002c50


	//----- nvinfo : EIATTR_REQNTID
	.align		4
.L_39:
        /*0118*/ 	.byte	0x04, 0x10
        /*011a*/ 	.short	(.L_41 - .L_40)
.L_40:
        /*011c*/ 	.word	0x00000080
        /*0120*/ 	.word	0x00000001
        /*0124*/ 	.word	0x00000001


	//----- nvinfo : EIATTR_CBANK_PARAM_SIZE
	.align		4
.L_41:
        /*0128*/ 	.byte	0x03, 0x19
        /*012a*/ 	.short	0x0050


	//----- nvinfo : EIATTR_PARAM_CBANK
	.align		4
        /*012c*/ 	.byte	0x04, 0x0a
        /*012e*/ 	.short	(.L_43 - .L_42)
	.align		4
.L_42:
        /*0130*/ 	.word	index@(.nv.constant0.matmul_kernel)
        /*0134*/ 	.short	0x0210
        /*0136*/ 	.short	0x0050


	//----- nvinfo : EIATTR_SW_WAR
	.align		4
.L_43:
        /*0138*/ 	.byte	0x04, 0x36
        /*013a*/ 	.short	(.L_45 - .L_44)
.L_44:
        /*013c*/ 	.word	0x00000008
.L_45:


//--------------------- .nv.callgraph             --------------------------
	.section	.nv.callgraph,"",@"SHT_CUDA_CALLGRAPH"
	.align	4
	.sectionentsize	8
	.align		4
        /*0000*/ 	.word	0x00000000
	.align		4
        /*0004*/ 	.word	0xffffffff
	.align		4
        /*0008*/ 	.word	0x00000000
	.align		4
        /*000c*/ 	.word	0xfffffffe
	.align		4
        /*0010*/ 	.word	0x00000000
	.align		4
        /*0014*/ 	.word	0xfffffffd
	.align		4
        /*0018*/ 	.word	0x00000000
	.align		4
        /*001c*/ 	.word	0xfffffffc


//--------------------- .text.matmul_kernel       --------------------------
	.section	.text.matmul_kernel,"ax",@progbits
	.align	128
        .global         matmul_kernel
        .type           matmul_kernel,@function
        .size           matmul_kernel,(.L_x_4 - matmul_kernel)
        .other          matmul_kernel,@"STO_CUDA_ENTRY STV_DEFAULT"
matmul_kernel:
.text.matmul_kernel:
[----:B------:R-:W0:Y:S08]  /*0000*/  LDC R1, c[0x0][0x28] ;  /* 0x00000a00ff017b82 */ /* 0x000e300000000800 */
[----:B------:R-:W1:Y:S01]  /*0010*/  LDC.64 R12, c[0x0][0x228] ;  /* 0x00008a00ff0c7b82 */ /* 0x000e620000000a00 */
[----:B------:R-:W-:Y:S01]  /*0020*/  ULDC.64 UR12, c[0x0][0x208] ;  /* 0x00008200000c7ab9 */ /* 0x000fe20000000a00 */
[----:B------:R-:W-:-:S06]  /*0030*/  ULDC UR10, c[0x0][0x230] ;  /* 0x00008c00000a7ab9 */ /* 0x000fcc0000000800 */
[----:B------:R-:W2:Y:S08]  /*0040*/  S2UR UR4, SR_CTAID.X ;  /* 0x00000000000479c3 */ /* 0x000eb00000002500 */
[----:B------:R-:W3:Y:S01]  /*0050*/  LDC R47, c[0x0][0x230] ;  /* 0x00008c00ff2f7b82 */ /* 0x000ee20000000800 */
[----:B-1----:R-:W-:-:S07]  /*0060*/  VIADD R0, R13, 0x3f ;  /* 0x0000003f0d007836 */ /* 0x002fce0000000000 */
[----:B------:R-:W1:Y:S01]  /*0070*/  S2UR UR9, SR_CgaCtaId ;  /* 0x00000000000979c3 */ /* 0x000e620000008800 */
[----:B------:R-:W-:Y:S02]  /*0080*/  SHF.R.S32.HI R3, RZ, 0x1f, R0 ;  /* 0x0000001fff037819 */ /* 0x000fe40000011400 */
[----:B--2---:R-:W-:Y:S01]  /*0090*/  I2FP.F32.U32 R5, UR4 ;  /* 0x0000000400057c45 */ /* 0x004fe20008201000 */
[----:B------:R-:W-:Y:S01]  /*00a0*/  ULDC UR4, c[0x0][0x150] ;  /* 0x0000540000047ab9 */ /* 0x000fe20000000800 */
[----:B------:R-:W-:-:S03]  /*00b0*/  LEA.HI R3, R3, R0, RZ, 0x6 ;  /* 0x0000000003037211 */ /* 0x000fc600078f30ff */
[----:B------:R-:W-:Y:S01]  /*00c0*/  FMUL R5, R5, UR4 ;  /* 0x0000000405057c20 */ /* 0x000fe20008400000 */
[----:B------:R-:W-:Y:S01]  /*00d0*/  SHF.R.S32.HI R3, RZ, 0x6, R3 ;  /* 0x00000006ff037819 */ /* 0x000fe20000011403 */
[----:B------:R-:W-:Y:S01]  /*00e0*/  UMOV UR4, 0x400 ;  /* 0x0000040000047882 */ /* 0x000fe20000000000 */
[----:B---3--:R-:W-:-:S03]  /*00f0*/  VIADD R47, R47, 0x1f ;  /* 0x0000001f2f2f7836 */ /* 0x008fc60000000000 */
[----:B------:R-:W-:Y:S01]  /*0100*/  IMAD.SHL.U32 R4, R3, 0x8, RZ ;  /* 0x0000000803047824 */ /* 0x000fe200078e00ff */
[----:B------:R-:W2:Y:S04]  /*0110*/  F2I.U32.TRUNC.NTZ R5, R5 ;  /* 0x0000000500057305 */ /* 0x000ea8000020f000 */
[----:B------:R-:W-:Y:S01]  /*0120*/  IABS R7, R4 ;  /* 0x0000000400077213 */ /* 0x000fe20000000000 */
[----:B-1----:R-:W-:Y:S02]  /*0130*/  USHF.L.U32 UR5, UR9, 0x5, URZ ;  /* 0x0000000509057899 */ /* 0x002fe4000800063f */
[----:B------:R-:W-:Y:S01]  /*0140*/  ULEA UR8, UR9, UR4, 0x18 ;  /* 0x0000000409087291 */ /* 0x000fe2000f8ec03f */
[----:B------:R-:W1:Y:S03]  /*0150*/  I2F.RP R0, R7 ;  /* 0x0000000700007306 */ /* 0x000e660000209400 */
[----:B------:R-:W-:Y:S01]  /*0160*/  IMAD.U32 R16, RZ, RZ, UR5 ;  /* 0x00000005ff107e24 */ /* 0x000fe2000f8e00ff */
[----:B--2---:R-:W-:-:S04]  /*0170*/  IABS R11, R5 ;  /* 0x00000005000b7213 */ /* 0x004fc80000000000 */
[----:B-1----:R-:W1:Y:S02]  /*0180*/  MUFU.RCP R0, R0 ;  /* 0x0000000000007308 */ /* 0x002e640000001000 */
[----:B-1----:R-:W-:Y:S01]  /*0190*/  VIADD R2, R0, 0xffffffe ;  /* 0x0ffffffe00027836 */ /* 0x002fe20000000000 */
[----:B------:R-:W-:-:S05]  /*01a0*/  IABS R0, R4 ;  /* 0x0000000400007213 */ /* 0x000fca0000000000 */
[----:B------:R1:W2:Y:S01]  /*01b0*/  F2I.FTZ.U32.TRUNC.NTZ R3, R2 ;  /* 0x0000000200037305 */ /* 0x0002a2000021f000 */
[----:B------:R-:W-:Y:S02]  /*01c0*/  IMAD.MOV R0, RZ, RZ, -R0 ;  /* 0x000000ffff007224 */ /* 0x000fe400078e0a00 */
[----:B-1----:R-:W-:Y:S02]  /*01d0*/  IMAD.MOV.U32 R2, RZ, RZ, RZ ;  /* 0x000000ffff027224 */ /* 0x002fe400078e00ff */
[----:B--2---:R-:W-:-:S04]  /*01e0*/  IMAD.MOV R6, RZ, RZ, -R3 ;  /* 0x000000ffff067224 */ /* 0x004fc800078e0a03 */
[----:B------:R-:W-:-:S04]  /*01f0*/  IMAD R9, R6, R7, RZ ;  /* 0x0000000706097224 */ /* 0x000fc800078e02ff */
[----:B------:R-:W-:-:S06]  /*0200*/  IMAD.HI.U32 R2, R3, R9, R2 ;  /* 0x0000000903027227 */ /* 0x000fcc00078e0002 */
[----:B------:R-:W-:-:S04]  /*0210*/  IMAD.HI.U32 R2, R2, R11, RZ ;  /* 0x0000000b02027227 */ /* 0x000fc800078e00ff */
[----:B------:R-:W-:-:S05]  /*0220*/  IMAD R0, R2, R0, R11 ;  /* 0x0000000002007224 */ /* 0x000fca00078e020b */
[----:B------:R-:W-:-:S13]  /*0230*/  ISETP.GT.U32.AND P1, PT, R7, R0, PT ;  /* 0x000000000700720c */ /* 0x000fda0003f24070 */
[----:B------:R-:W-:Y:S02]  /*0240*/  @!P1 IMAD.IADD R0, R0, 0x1, -R7 ;  /* 0x0000000100009824 */ /* 0x000fe400078e0a07 */
[----:B------:R-:W-:Y:S01]  /*0250*/  @!P1 VIADD R2, R2, 0x1 ;  /* 0x0000000102029836 */ /* 0x000fe20000000000 */
[----:B------:R-:W-:Y:S02]  /*0260*/  ISETP.NE.AND P1, PT, R4, RZ, PT ;  /* 0x000000ff0400720c */ /* 0x000fe40003f25270 */
[----:B------:R-:W-:Y:S02]  /*0270*/  ISETP.GE.U32.AND P0, PT, R0, R7, PT ;  /* 0x000000070000720c */ /* 0x000fe40003f06070 */
[----:B------:R-:W-:-:S04]  /*0280*/  LOP3.LUT R0, R5, R4, RZ, 0x3c, !PT ;  /* 0x0000000405007212 */ /* 0x000fc800078e3cff */
[----:B------:R-:W-:Y:S01]  /*0290*/  ISETP.GE.AND P2, PT, R0, RZ, PT ;  /* 0x000000ff0000720c */ /* 0x000fe20003f46270 */
[----:B------:R-:W-:-:S05]  /*02a0*/  VIADD R0, R12, 0x7f ;  /* 0x0000007f0c007836 */ /* 0x000fca0000000000 */
[----:B------:R-:W-:Y:S01]  /*02b0*/  SHF.R.S32.HI R3, RZ, 0x1f, R0 ;  /* 0x0000001fff037819 */ /* 0x000fe20000011400 */
[----:B------:R-:W-:-:S03]  /*02c0*/  @P0 VIADD R2, R2, 0x1 ;  /* 0x0000000102020836 */ /* 0x000fc60000000000 */
[----:B------:R-:W-:-:S03]  /*02d0*/  LEA.HI R3, R3, R0, RZ, 0x7 ;  /* 0x0000000003037211 */ /* 0x000fc600078f38ff */
[----:B------:R-:W-:Y:S01]  /*02e0*/  @!P2 IMAD.MOV R2, RZ, RZ, -R2 ;  /* 0x000000ffff02a224 */ /* 0x000fe200078e0a02 */
[----:B------:R-:W-:-:S05]  /*02f0*/  @!P1 LOP3.LUT R2, RZ, R4, RZ, 0x33, !PT ;  /* 0x00000004ff029212 */ /* 0x000fca00078e33ff */
[----:B------:R-:W-:Y:S02]  /*0300*/  IMAD.SHL.U32 R6, R2, 0x8, RZ ;  /* 0x0000000802067824 */ /* 0x000fe400078e00ff */
[----:B------:R-:W-:-:S03]  /*0310*/  IMAD.MOV R2, RZ, RZ, -R2 ;  /* 0x000000ffff027224 */ /* 0x000fc600078e0a02 */
[----:B------:R-:W-:Y:S01]  /*0320*/  LEA.HI.SX32 R3, R3, -R6, 0x19 ;  /* 0x8000000603037211 */ /* 0x000fe200078fcaff */
[----:B------:R-:W-:-:S03]  /*0330*/  IMAD R8, R4, R2, R5 ;  /* 0x0000000204087224 */ /* 0x000fc600078e0205 */
[----:B------:R-:W-:-:S04]  /*0340*/  VIMNMX R11, R3, 0x8, PT ;  /* 0x00000008030b7848 */ /* 0x000fc80003fe0100 */
[-C--:B------:R-:W-:Y:S02]  /*0350*/  IABS R7, R11.reuse ;  /* 0x0000000b00077213 */ /* 0x080fe40000000000 */
[----:B------:R-:W-:Y:S02]  /*0360*/  IABS R4, R11 ;  /* 0x0000000b00047213 */ /* 0x000fe40000000000 */
[----:B------:R-:W1:Y:S08]  /*0370*/  I2F.RP R0, R7 ;  /* 0x0000000700007306 */ /* 0x000e700000209400 */
[----:B-1----:R-:W1:Y:S02]  /*0380*/  MUFU.RCP R0, R0 ;  /* 0x0000000000007308 */ /* 0x002e640000001000 */
[----:B-1----:R-:W-:-:S02]  /*0390*/  VIADD R3, R0, 0xffffffe ;  /* 0x0ffffffe00037836 */ /* 0x002fc40000000000 */
[----:B------:R-:W-:-:S04]  /*03a0*/  IMAD.MOV R0, RZ, RZ, -R4 ;  /* 0x000000ffff007224 */ /* 0x000fc800078e0a04 */
[----:B------:R-:W1:Y:S02]  /*03b0*/  F2I.FTZ.U32.TRUNC.NTZ R3, R3 ;  /* 0x0000000300037305 */ /* 0x000e64000021f000 */
[----:B-1----:R-:W-:-:S04]  /*03c0*/  IMAD.MOV R9, RZ, RZ, -R3 ;  /* 0x000000ffff097224 */ /* 0x002fc800078e0a03 */
[----:B------:R-:W-:Y:S01]  /*03d0*/  IMAD.MOV.U32 R2, RZ, RZ, R9 ;  /* 0x000000ffff027224 */ /* 0x000fe200078e0009 */
[----:B------:R-:W-:-:S03]  /*03e0*/  IABS R9, R8 ;  /* 0x0000000800097213 */ /* 0x000fc60000000000 */
[----:B------:R-:W-:Y:S02]  /*03f0*/  IMAD R5, R2, R7, RZ ;  /* 0x0000000702057224 */ /* 0x000fe400078e02ff */
[----:B------:R-:W-:-:S04]  /*0400*/  IMAD.MOV.U32 R2, RZ, RZ, RZ ;  /* 0x000000ffff027224 */ /* 0x000fc800078e00ff */
[----:B------:R-:W-:Y:S01]  /*0410*/  IMAD.HI.U32 R2, R3, R5, R2 ;  /* 0x0000000503027227 */ /* 0x000fe200078e0002 */
[----:B------:R-:W-:-:S04]  /*0420*/  LOP3.LUT R3, R8, R11, RZ, 0x3c, !PT ;  /* 0x0000000b08037212 */ /* 0x000fc800078e3cff */
[----:B------:R-:W-:Y:S01]  /*0430*/  ISETP.GE.AND P2, PT, R3, RZ, PT ;  /* 0x000000ff0300720c */ /* 0x000fe20003f46270 */
[----:B------:R-:W-:-:S04]  /*0440*/  IMAD.HI.U32 R2, R2, R9, RZ ;  /* 0x0000000902027227 */ /* 0x000fc800078e00ff */
[----:B------:R-:W-:-:S05]  /*0450*/  IMAD R0, R2, R0, R9 ;  /* 0x0000000002007224 */ /* 0x000fca00078e0209 */
[----:B------:R-:W-:-:S13]  /*0460*/  ISETP.GT.U32.AND P1, PT, R7, R0, PT ;  /* 0x000000000700720c */ /* 0x000fda0003f24070 */
[----:B------:R-:W-:Y:S02]  /*0470*/  @!P1 IMAD.IADD R0, R0, 0x1, -R7 ;  /* 0x0000000100009824 */ /* 0x000fe400078e0a07 */
[----:B------:R-:W-:Y:S01]  /*0480*/  @!P1 VIADD R2, R2, 0x1 ;  /* 0x0000000102029836 */ /* 0x000fe20000000000 */
[----:B------:R-:W-:Y:S02]  /*0490*/  ISETP.NE.AND P1, PT, R11, RZ, PT ;  /* 0x000000ff0b00720c */ /* 0x000fe40003f25270 */
[----:B------:R-:W-:Y:S02]  /*04a0*/  ISETP.GE.U32.AND P0, PT, R0, R7, PT ;  /* 0x000000070000720c */ /* 0x000fe40003f06070 */
[----:B------:R-:W1:Y:S11]  /*04b0*/  S2R R0, SR_TID.X ;  /* 0x0000000000007919 */ /* 0x000e760000002100 */
[----:B------:R-:W-:Y:S01]  /*04c0*/  @P0 VIADD R2, R2, 0x1 ;  /* 0x0000000102020836 */ /* 0x000fe20000000000 */
[----:B------:R-:W-:-:S03]  /*04d0*/  ISETP.GT.AND P0, PT, R47, 0x1f, PT ;  /* 0x0000001f2f00780c */ /* 0x000fc60003f04270 */
[----:B------:R-:W-:-:S04]  /*04e0*/  IMAD.MOV.U32 R4, RZ, RZ, R2 ;  /* 0x000000ffff047224 */ /* 0x000fc800078e0002 */
[----:B------:R-:W-:Y:S01]  /*04f0*/  @!P2 IMAD.MOV R4, RZ, RZ, -R4 ;  /* 0x000000ffff04a224 */ /* 0x000fe200078e0a04 */
[----:B------:R-:W-:-:S05]  /*0500*/  @!P1 LOP3.LUT R4, RZ, R11, RZ, 0x33, !PT ;  /* 0x0000000bff049212 */ /* 0x000fca00078e33ff */
[----:B------:R-:W-:Y:S02]  /*0510*/  IMAD.MOV R2, RZ, RZ, -R4 ;  /* 0x000000ffff027224 */ /* 0x000fe400078e0a04 */
[----:B------:R-:W-:Y:S02]  /*0520*/  IMAD.SHL.U32 R4, R4, 0x40, RZ ;  /* 0x0000004004047824 */ /* 0x000fe400078e00ff */
[----:B------:R-:W-:Y:S01]  /*0530*/  IMAD R2, R11, R2, R8 ;  /* 0x000000020b027224 */ /* 0x000fe200078e0208 */
[----:B-1----:R-:W-:-:S03]  /*0540*/  LOP3.LUT R3, R0, 0x3f, RZ, 0xc0, !PT ;  /* 0x0000003f00037812 */ /* 0x002fc600078ec0ff */
[----:B------:R-:W-:Y:S01]  /*0550*/  IMAD.IADD R2, R6, 0x1, R2 ;  /* 0x0000000106027824 */ /* 0x000fe200078e0202 */
[----:B------:R-:W-:Y:S02]  /*0560*/  SHF.R.U32.HI R5, RZ, 0x6, R0 ;  /* 0x00000006ff057819 */ /* 0x000fe40000011600 */
[----:B------:R-:W-:-:S05]  /*0570*/  LOP3.LUT R3, R3, 0x40, R16, 0xf8, !PT ;  /* 0x0000004003037812 */ /* 0x000fca00078ef810 */
[----:B------:R-:W-:Y:S01]  /*0580*/  IMAD R2, R2, 0x80, R3 ;  /* 0x0000008002027824 */ /* 0x000fe200078e0203 */
[----:B------:R-:W-:Y:S01]  /*0590*/  SGXT.U32 R3, R5, 0x1 ;  /* 0x000000010503781a */ /* 0x000fe20000000000 */
[----:B0-----:R-:W-:Y:S06]  /*05a0*/  @P0 BRA `(.L_x_0) ;  /* 0x0000000000280947 */ /* 0x001fec0003800000 */
[----:B------:R-:W-:Y:S01]  /*05b0*/  IMAD.SHL.U32 R5, R0, 0x20, RZ ;  /* 0x0000002000057824 */ /* 0x000fe200078e00ff */
[----:B------:R-:W-:Y:S02]  /*05c0*/  CS2R R24, SRZ ;  /* 0x0000000000187805 */ /* 0x000fe4000001ff00 */
[----:B------:R-:W-:Y:S02]  /*05d0*/  CS2R R26, SRZ ;  /* 0x00000000001a7805 */ /* 0x000fe4000001ff00 */
[----:B------:R-:W-:Y:S02]  /*05e0*/  CS2R R28, SRZ ;  /* 0x00000000001c7805 */ /* 0x000fe4000001ff00 */
[----:B------:R-:W-:Y:S02]  /*05f0*/  CS2R R30, SRZ ;  /* 0x00000000001e7805 */ /* 0x000fe4000001ff00 */
[----:B------:R-:W-:Y:S02]  /*0600*/  CS2R R32, SRZ ;  /* 0x0000000000207805 */ /* 0x000fe4000001ff00 */
[----:B------:R-:W-:-:S02]  /*0610*/  CS2R R34, SRZ ;  /* 0x0000000000227805 */ /* 0x000fc4000001ff00 */
[----:B------:R-:W-:Y:S02]  /*0620*/  CS2R R36, SRZ ;  /* 0x0000000000247805 */ /* 0x000fe4000001ff00 */
[----:B------:R-:W-:Y:S01]  /*0630*/  CS2R R38, SRZ ;  /* 0x0000000000267805 */ /* 0x000fe2000001ff00 */
[----:B------:R-:W-:Y:S06]  /*0640*/  BRA `(.L_x_1) ;  /* 0x0000001800a47947 */ /* 0x000fec0003800000 */
.L_x_0:
[----:B------:R-:W-:Y:S01]  /*0650*/  IABS R25, R12 ;  /* 0x0000000c00197213 */ /* 0x000fe20000000000 */
[----:B------:R-:W-:Y:S01]  /*0660*/  ULDC UR4, c[0x0][0x240] ;  /* 0x0000900000047ab9 */ /* 0x000fe20000000800 */
[----:B------:R-:W-:Y:S01]  /*0670*/  IABS R6, R13 ;  /* 0x0000000d00067213 */ /* 0x000fe20000000000 */
[----:B------:R-:W-:Y:S01]  /*0680*/  ULDC UR5, c[0x0][0x234] ;  /* 0x00008d0000057ab9 */ /* 0x000fe20000000800 */
[----:B------:R-:W0:Y:S01]  /*0690*/  I2F.RP R14, R25 ;  /* 0x00000019000e7306 */ /* 0x000e220000209400 */
[----:B------:R-:W-:Y:S01]  /*06a0*/  SHF.R.U32.HI R5, RZ, 0x5, R0 ;  /* 0x00000005ff057819 */ /* 0x000fe20000011600 */
[----:B------:R-:W-:Y:S01]  /*06b0*/  ULDC.64 UR16, c[0x0][0x218] ;  /* 0x0000860000107ab9 */ /* 0x000fe20000000a00 */
[----:B------:R-:W-:Y:S01]  /*06c0*/  ISETP.GE.AND P2, PT, R2, RZ, PT ;  /* 0x000000ff0200720c */ /* 0x000fe20003f46270 */
[----:B------:R-:W-:Y:S01]  /*06d0*/  ULDC UR6, c[0x0][0x23c] ;  /* 0x00008f0000067ab9 */ /* 0x000fe20000000800 */
[----:B------:R-:W-:Y:S01]  /*06e0*/  SGXT.U32 R5, R5, 0x2 ;  /* 0x000000020505781a */ /* 0x000fe20000000000 */
[----:B------:R-:W-:Y:S01]  /*06f0*/  ULDC.64 UR14, c[0x0][0x210] ;  /* 0x00008400000e7ab9 */ /* 0x000fe20000000a00 */
[----:B------:R-:W-:Y:S01]  /*0700*/  LOP3.LUT R51, R0, 0x1f, RZ, 0xc0, !PT ;  /* 0x0000001f00337812 */ /* 0x000fe200078ec0ff */
[----:B------:R-:W1:Y:S01]  /*0710*/  I2F.RP R7, R6 ;  /* 0x0000000600077306 */ /* 0x000e620000209400 */
[----:B------:R-:W-:-:S02]  /*0720*/  LOP3.LUT R5, R5, 0x20, R16, 0xf8, !PT ;  /* 0x0000002005057812 */ /* 0x000fc400078ef810 */
[----:B------:R-:W-:Y:S02]  /*0730*/  CS2R R32, SRZ ;  /* 0x0000000000207805 */ /* 0x000fe4000001ff00 */
[----:B------:R-:W-:Y:S01]  /*0740*/  LEA.HI R55, R0, 0x1e, RZ, 0x1a ;  /* 0x0000001e00377811 */ /* 0x000fe200078fd0ff */
[----:B------:R-:W-:Y:S01]  /*0750*/  IMAD R51, R51, UR6, RZ ;  /* 0x0000000633337c24 */ /* 0x000fe2000f8e02ff */
[----:B------:R-:W-:Y:S02]  /*0760*/  LOP3.LUT R20, R4, R5, RZ, 0xfc, !PT ;  /* 0x0000000504147212 */ /* 0x000fe400078efcff */
[----:B------:R-:W-:Y:S02]  /*0770*/  CS2R R34, SRZ ;  /* 0x0000000000227805 */ /* 0x000fe4000001ff00 */
[----:B------:R-:W-:Y:S01]  /*0780*/  LEA.HI R57, R0, 0xe, RZ, 0x1a ;  /* 0x0000000e00397811 */ /* 0x000fe200078fd0ff */
[----:B0-----:R-:W0:Y:S01]  /*0790*/  MUFU.RCP R14, R14 ;  /* 0x0000000e000e7308 */ /* 0x001e220000001000 */
[----:B------:R-:W-:-:S02]  /*07a0*/  LOP3.LUT R26, R20, 0x14, RZ, 0xfc, !PT ;  /* 0x00000014141a7812 */ /* 0x000fc400078efcff */
[----:B------:R-:W-:Y:S02]  /*07b0*/  CS2R R36, SRZ ;  /* 0x0000000000247805 */ /* 0x000fe4000001ff00 */
[C---:B------:R-:W-:Y:S02]  /*07c0*/  LOP3.LUT R24, R20.reuse, 0x18, RZ, 0xfc, !PT ;  /* 0x0000001814187812 */ /* 0x040fe400078efcff */
[----:B------:R-:W-:Y:S02]  /*07d0*/  CS2R R38, SRZ ;  /* 0x0000000000267805 */ /* 0x000fe4000001ff00 */
[----:B------:R-:W-:Y:S01]  /*07e0*/  LOP3.LUT R22, R20, 0x1c, RZ, 0xfc, !PT ;  /* 0x0000001c14167812 */ /* 0x000fe200078efcff */
[----:B------:R-:W-:Y:S01]  /*07f0*/  USHF.L.U32 UR11, UR6, 0x5, URZ ;  /* 0x00000005060b7899 */ /* 0x000fe2000800063f */
[----:B------:R-:W-:Y:S01]  /*0800*/  IABS R16, R26 ;  /* 0x0000001a00107213 */ /* 0x000fe20000000000 */
[----:B-1----:R-:W1:Y:S01]  /*0810*/  MUFU.RCP R7, R7 ;  /* 0x0000000700077308 */ /* 0x002e620000001000 */
[----:B------:R-:W-:-:S02]  /*0820*/  IABS R5, R24 ;  /* 0x0000001800057213 */ /* 0x000fc40000000000 */
[C---:B------:R-:W-:Y:S02]  /*0830*/  LOP3.LUT R28, R20.reuse, 0xc, RZ, 0xfc, !PT ;  /* 0x0000000c141c7812 */ /* 0x040fe400078efcff */
[----:B------:R-:W-:Y:S02]  /*0840*/  LOP3.LUT R27, R20, 0x10, RZ, 0xfc, !PT ;  /* 0x00000010141b7812 */ /* 0x000fe400078efcff */
[----:B------:R-:W-:Y:S01]  /*0850*/  IABS R19, R28 ;  /* 0x0000001c00137213 */ /* 0x000fe20000000000 */
[----:B0-----:R-:W-:Y:S01]  /*0860*/  VIADD R10, R14, 0xffffffe ;  /* 0x0ffffffe0e0a7836 */ /* 0x001fe20000000000 */
[----:B------:R-:W-:Y:S02]  /*0870*/  IABS R14, R2 ;  /* 0x00000002000e7213 */ /* 0x000fe40000000000 */
[C---:B------:R-:W-:Y:S01]  /*0880*/  LOP3.LUT R30, R20.reuse, 0x4, RZ, 0xfc, !PT ;  /* 0x00000004141e7812 */ /* 0x040fe200078efcff */
[----:B------:R0:W2:Y:S01]  /*0890*/  F2I.FTZ.U32.TRUNC.NTZ R11, R10 ;  /* 0x0000000a000b7305 */ /* 0x0000a2000021f000 */
[----:B------:R-:W-:-:S02]  /*08a0*/  LOP3.LUT R29, R20, 0x8, RZ, 0xfc, !PT ;  /* 0x00000008141d7812 */ /* 0x000fc400078efcff */
[----:B------:R-:W-:Y:S01]  /*08b0*/  IABS R21, R30 ;  /* 0x0000001e00157213 */ /* 0x000fe20000000000 */
[----:B-1----:R-:W-:Y:S01]  /*08c0*/  VIADD R8, R7, 0xffffffe ;  /* 0x0ffffffe07087836 */ /* 0x002fe20000000000 */
[----:B------:R-:W-:Y:S02]  /*08d0*/  IABS R23, R20 ;  /* 0x0000001400177213 */ /* 0x000fe40000000000 */
[C---:B------:R-:W-:Y:S01]  /*08e0*/  LOP3.LUT R59, R3.reuse, 0x1c, RZ, 0xfc, !PT ;  /* 0x0000001c033b7812 */ /* 0x040fe200078efcff */
[----:B------:R1:W3:Y:S01]  /*08f0*/  F2I.FTZ.U32.TRUNC.NTZ R9, R8 ;  /* 0x0000000800097305 */ /* 0x0002e2000021f000 */
[----:B0-----:R-:W-:Y:S01]  /*0900*/  IMAD.MOV.U32 R10, RZ, RZ, RZ ;  /* 0x000000ffff0a7224 */ /* 0x001fe200078e00ff */
[C---:B------:R-:W-:Y:S02]  /*0910*/  LOP3.LUT R61, R3.reuse, 0x1a, RZ, 0xfc, !PT ;  /* 0x0000001a033d7812 */ /* 0x040fe400078efcff */
[----:B------:R-:W-:Y:S02]  /*0920*/  LOP3.LUT R71, R3, 0x18, RZ, 0xfc, !PT ;  /* 0x0000001803477812 */ /* 0x000fe400078efcff */
[----:B------:R-:W-:Y:S01]  /*0930*/  LOP3.LUT R49, R0, 0x7f, RZ, 0xc0, !PT ;  /* 0x0000007f00317812 */ /* 0x000fe200078ec0ff */
[----:B--2---:R-:W-:-:S02]  /*0940*/  IMAD.MOV R18, RZ, RZ, -R11 ;  /* 0x000000ffff127224 */ /* 0x004fc400078e0a0b */
[----:B-1----:R-:W-:Y:S01]  /*0950*/  IMAD.MOV.U32 R8, RZ, RZ, RZ ;  /* 0x000000ffff087224 */ /* 0x002fe200078e00ff */
[----:B------:R-:W-:Y:S01]  /*0960*/  LOP3.LUT R53, R49, 0x10, RZ, 0x3c, !PT ;  /* 0x0000001031357812 */ /* 0x000fe200078e3cff */
[----:B------:R-:W-:Y:S01]  /*0970*/  IMAD R7, R18, R25, RZ ;  /* 0x0000001912077224 */ /* 0x000fe200078e02ff */
[----:B------:R-:W-:-:S03]  /*0980*/  IABS R18, R27 ;  /* 0x0000001b00127213 */ /* 0x000fc60000000000 */
[----:B------:R-:W-:Y:S01]  /*0990*/  IMAD.HI.U32 R10, R11, R7, R10 ;  /* 0x000000070b0a7227 */ /* 0x000fe200078e000a */
[----:B------:R-:W-:-:S03]  /*09a0*/  IABS R11, R22 ;  /* 0x00000016000b7213 */ /* 0x000fc60000000000 */
[----:B---3--:R-:W-:Y:S02]  /*09b0*/  IMAD.MOV R15, RZ, RZ, -R9 ;  /* 0x000000ffff0f7224 */ /* 0x008fe400078e0a09 */
[----:B------:R-:W-:-:S04]  /*09c0*/  IMAD.HI.U32 R10, R10, R14, RZ ;  /* 0x0000000e0a0a7227 */ /* 0x000fc800078e00ff */
[----:B------:R-:W-:Y:S02]  /*09d0*/  IMAD.MOV R10, RZ, RZ, -R10 ;  /* 0x000000ffff0a7224 */ /* 0x000fe400078e0a0a */
[----:B------:R-:W-:Y:S02]  /*09e0*/  IMAD R7, R15, R6, RZ ;  /* 0x000000060f077224 */ /* 0x000fe400078e02ff */
[----:B------:R-:W-:Y:S02]  /*09f0*/  IMAD R10, R25, R10, R14 ;  /* 0x0000000a190a7224 */ /* 0x000fe400078e020e */
[----:B------:R-:W-:Y:S01]  /*0a00*/  IMAD.HI.U32 R9, R9, R7, R8 ;  /* 0x0000000709097227 */ /* 0x000fe200078e0008 */
[----:B------:R-:W-:Y:S02]  /*0a10*/  SHF.R.S32.HI R8, RZ, 0x1f, R47 ;  /* 0x0000001fff087819 */ /* 0x000fe4000001142f */
[----:B------:R-:W-:Y:S01]  /*0a20*/  ISETP.GT.U32.AND P0, PT, R25, R10, PT ;  /* 0x0000000a1900720c */ /* 0x000fe20003f04070 */
[----:B------:R-:W-:Y:S01]  /*0a30*/  IMAD.MOV.U32 R14, RZ, RZ, R5 ;  /* 0x000000ffff0e7224 */ /* 0x000fe200078e0005 */
[----:B------:R-:W-:Y:S01]  /*0a40*/  LEA.HI R47, R8, R47, RZ, 0x5 ;  /* 0x0000002f082f7211 */ /* 0x000fe200078f28ff */
[----:B------:R-:W-:-:S03]  /*0a50*/  IMAD.HI.U32 R8, R9, R16, RZ ;  /* 0x0000001009087227 */ /* 0x000fc600078e00ff */
[----:B------:R-:W-:Y:S01]  /*0a60*/  SHF.R.S32.HI R47, RZ, 0x5, R47 ;  /* 0x00000005ff2f7819 */ /* 0x000fe2000001142f */
[----:B------:R-:W-:-:S04]  /*0a70*/  IMAD.HI.U32 R5, R9, R11, RZ ;  /* 0x0000000b09057227 */ /* 0x000fc800078e00ff */
[----:B------:R-:W-:Y:S02]  /*0a80*/  IMAD.MOV R17, RZ, RZ, -R8 ;  /* 0x000000ffff117224 */ /* 0x000fe400078e0a08 */
[----:B------:R-:W-:Y:S02]  /*0a90*/  @!P0 IMAD.IADD R10, R10, 0x1, -R25 ;  /* 0x000000010a0a8824 */ /* 0x000fe400078e0a19 */
[----:B------:R-:W-:-:S03]  /*0aa0*/  IMAD.HI.U32 R7, R9, R14, RZ ;  /* 0x0000000e09077227 */ /* 0x000fc600078e00ff */
[----:B------:R-:W-:Y:S01]  /*0ab0*/  ISETP.GT.U32.AND P0, PT, R25, R10, PT ;  /* 0x0000000a1900720c */ /* 0x000fe20003f04070 */
[----:B------:R-:W-:-:S04]  /*0ac0*/  IMAD.HI.U32 R8, R9, R19, RZ ;  /* 0x0000001309087227 */ /* 0x000fc800078e00ff */
[----:B------:R-:W-:Y:S02]  /*0ad0*/  IMAD.MOV R5, RZ, RZ, -R5 ;  /* 0x000000ffff057224 */ /* 0x000fe400078e0a05 */
[----:B------:R-:W-:Y:S02]  /*0ae0*/  IMAD.MOV R15, RZ, RZ, -R7 ;  /* 0x000000ffff0f7224 */ /* 0x000fe400078e0a07 */
[----:B------:R-:W-:Y:S02]  /*0af0*/  IMAD.MOV R8, RZ, RZ, -R8 ;  /* 0x000000ffff087224 */ /* 0x000fe400078e0a08 */
[----:B------:R-:W-:Y:S02]  /*0b00*/  IMAD R7, R6, R5, R11 ;  /* 0x0000000506077224 */ /* 0x000fe400078e020b */
[----:B------:R-:W-:-:S03]  /*0b10*/  IMAD.HI.U32 R5, R9, R18, RZ ;  /* 0x0000001209057227 */ /* 0x000fc600078e00ff */
[C---:B------:R-:W-:Y:S01]  /*0b20*/  ISETP.GT.U32.AND P4, PT, R6.reuse, R7, PT ;  /* 0x000000070600720c */ /* 0x040fe20003f84070 */
[----:B------:R-:W-:Y:S02]  /*0b30*/  IMAD R19, R6, R8, R19 ;  /* 0x0000000806137224 */ /* 0x000fe400078e0213 */
[----:B------:R-:W-:-:S03]  /*0b40*/  IMAD.HI.U32 R8, R9, R21, RZ ;  /* 0x0000001509087227 */ /* 0x000fc600078e00ff */
[C---:B------:R-:W-:Y:S01]  /*0b50*/  ISETP.GT.U32.AND P6, PT, R6.reuse, R19, PT ;  /* 0x000000130600720c */ /* 0x040fe20003fc4070 */
[----:B------:R-:W-:Y:S01]  /*0b60*/  IMAD R11, R6, R15, R14 ;  /* 0x0000000f060b7224 */ /* 0x000fe200078e020e */
[----:B------:R-:W-:Y:S01]  /*0b70*/  IABS R14, R29 ;  /* 0x0000001d000e7213 */ /* 0x000fe20000000000 */
[----:B------:R-:W-:Y:S02]  /*0b80*/  IMAD.MOV R5, RZ, RZ, -R5 ;  /* 0x000000ffff057224 */ /* 0x000fe400078e0a05 */
[----:B------:R-:W-:Y:S01]  /*0b90*/  @!P0 IMAD.IADD R10, R10, 0x1, -R25 ;  /* 0x000000010a0a8824 */ /* 0x000fe200078e0a19 */
[----:B------:R-:W-:Y:S01]  /*0ba0*/  ISETP.NE.AND P0, PT, R12, RZ, PT ;  /* 0x000000ff0c00720c */ /* 0x000fe20003f05270 */
[C---:B------:R-:W-:Y:S01]  /*0bb0*/  IMAD R15, R6.reuse, R17, R16 ;  /* 0x00000011060f7224 */ /* 0x040fe200078e0210 */
[C---:B------:R-:W-:Y:S01]  /*0bc0*/  ISETP.GT.U32.AND P1, PT, R6.reuse, R11, PT ;  /* 0x0000000b0600720c */ /* 0x040fe20003f24070 */
[----:B------:R-:W-:Y:S01]  /*0bd0*/  IMAD.MOV R16, RZ, RZ, -R8 ;  /* 0x000000ffff107224 */ /* 0x000fe200078e0a08 */
[----:B------:R-:W-:Y:S01]  /*0be0*/  SHF.R.S32.HI R25, RZ, 0x2, R0 ;  /* 0x00000002ff197819 */ /* 0x000fe20000011400 */
[C---:B------:R-:W-:Y:S01]  /*0bf0*/  IMAD R17, R6.reuse, R5, R18 ;  /* 0x0000000506117224 */ /* 0x040fe200078e0212 */
[----:B------:R-:W-:Y:S01]  /*0c00*/  ISETP.GT.U32.AND P5, PT, R6, R15, PT ;  /* 0x0000000f0600720c */ /* 0x000fe20003fa4070 */
[----:B------:R-:W-:Y:S01]  /*0c10*/  IMAD.MOV.U32 R8, RZ, RZ, R10 ;  /* 0x000000ffff087224 */ /* 0x000fe200078e000a */
[----:B------:R-:W-:Y:S01]  /*0c20*/  SGXT R25, R25, 0x1 ;  /* 0x000000011919781a */ /* 0x000fe20000000200 */
[----:B------:R-:W-:-:S04]  /*0c30*/  IMAD.HI.U32 R5, R9, R14, RZ ;  /* 0x0000000e09057227 */ /* 0x000fc800078e00ff */
[----:B------:R-:W-:Y:S01]  /*0c40*/  @!P2 IMAD.MOV R8, RZ, RZ, -R8 ;  /* 0x000000ffff08a224 */ /* 0x000fe200078e0a08 */
[C---:B------:R-:W-:Y:S01]  /*0c50*/  ISETP.GT.U32.AND P2, PT, R6.reuse, R17, PT ;  /* 0x000000110600720c */ /* 0x040fe20003f44070 */
[----:B------:R-:W-:Y:S01]  /*0c60*/  IMAD.HI.U32 R9, R9, R23, RZ ;  /* 0x0000001709097227 */ /* 0x000fe200078e00ff */
[----:B------:R-:W-:Y:S02]  /*0c70*/  @!P0 LOP3.LUT R8, RZ, R12, RZ, 0x33, !PT ;  /* 0x0000000cff088212 */ /* 0x000fe400078e33ff */
[C---:B------:R-:W-:Y:S01]  /*0c80*/  LOP3.LUT R12, R3.reuse, 0x2, RZ, 0xfc, !PT ;  /* 0x00000002030c7812 */ /* 0x040fe200078efcff */
[----:B------:R-:W-:Y:S02]  /*0c90*/  IMAD.MOV R5, RZ, RZ, -R5 ;  /* 0x000000ffff057224 */ /* 0x000fe400078e0a05 */
[----:B------:R-:W-:Y:S02]  /*0ca0*/  IMAD.MOV R18, RZ, RZ, -R9 ;  /* 0x000000ffff127224 */ /* 0x000fe400078e0a09 */
[C---:B------:R-:W-:Y:S01]  /*0cb0*/  IMAD R9, R6.reuse, R5, R14 ;  /* 0x0000000506097224 */ /* 0x040fe200078e020e */
[C---:B------:R-:W-:Y:S01]  /*0cc0*/  LOP3.LUT R14, R3.reuse, 0x6, RZ, 0xfc, !PT ;  /* 0x00000006030e7812 */ /* 0x040fe200078efcff */
[C---:B------:R-:W-:Y:S01]  /*0cd0*/  IMAD R21, R6.reuse, R16, R21 ;  /* 0x0000001006157224 */ /* 0x040fe200078e0215 */
[----:B------:R-:W-:Y:S01]  /*0ce0*/  LOP3.LUT R16, R3, 0xa, RZ, 0xfc, !PT ;  /* 0x0000000a03107812 */ /* 0x000fe200078efcff */
[C---:B------:R-:W-:Y:S01]  /*0cf0*/  IMAD R23, R6.reuse, R18, R23 ;  /* 0x0000001206177224 */ /* 0x040fe200078e0217 */
[C---:B------:R-:W-:Y:S01]  /*0d00*/  ISETP.GT.U32.AND P0, PT, R6.reuse, R9, PT ;  /* 0x000000090600720c */ /* 0x040fe20003f04070 */
[--C-:B------:R-:W-:Y:S01]  /*0d10*/  @!P4 IMAD.IADD R7, R7, 0x1, -R6.reuse ;  /* 0x000000010707c824 */ /* 0x100fe200078e0a06 */
[C---:B------:R-:W-:Y:S01]  /*0d20*/  ISETP.GT.U32.AND P3, PT, R6.reuse, R21, PT ;  /* 0x000000150600720c */ /* 0x040fe20003f64070 */
[--C-:B------:R-:W-:Y:S01]  /*0d30*/  @!P1 IMAD.IADD R11, R11, 0x1, -R6.reuse ;  /* 0x000000010b0b9824 */ /* 0x100fe200078e0a06 */
[C---:B------:R-:W-:Y:S01]  /*0d40*/  ISETP.GT.U32.AND P4, PT, R6.reuse, R23, PT ;  /* 0x000000170600720c */ /* 0x040fe20003f84070 */
[--C-:B------:R-:W-:Y:S01]  /*0d50*/  @!P5 IMAD.IADD R15, R15, 0x1, -R6.reuse ;  /* 0x000000010f0fd824 */ /* 0x100fe200078e0a06 */
[C---:B------:R-:W-:Y:S01]  /*0d60*/  ISETP.GT.U32.AND P5, PT, R6.reuse, R7, PT ;  /* 0x000000070600720c */ /* 0x040fe20003fa4070 */
[--C-:B------:R-:W-:Y:S01]  /*0d70*/  @!P2 IMAD.IADD R17, R17, 0x1, -R6.reuse ;  /* 0x000000011111a824 */ /* 0x100fe200078e0a06 */
[----:B------:R-:W-:Y:S01]  /*0d80*/  ISETP.GT.U32.AND P2, PT, R6, R11, PT ;  /* 0x0000000b0600720c */ /* 0x000fe20003f44070 */
[--C-:B------:R-:W-:Y:S01]  /*0d90*/  @!P6 IMAD.IADD R19, R19, 0x1, -R6.reuse ;  /* 0x000000011313e824 */ /* 0x100fe200078e0a06 */
[----:B------:R-:W-:Y:S01]  /*0da0*/  ISETP.GE.AND P1, PT, R22, RZ, PT ;  /* 0x000000ff1600720c */ /* 0x000fe20003f26270 */
[----:B------:R-:W-:Y:S01]  /*0db0*/  IMAD R70, R8, UR5, RZ ;  /* 0x0000000508467c24 */ /* 0x000fe2000f8e02ff */
[----:B------:R-:W-:Y:S01]  /*0dc0*/  ISETP.GE.AND P6, PT, R24, RZ, PT ;  /* 0x000000ff1800720c */ /* 0x000fe20003fc6270 */
[--C-:B------:R-:W-:Y:S01]  /*0dd0*/  @!P0 IMAD.IADD R9, R9, 0x1, -R6.reuse ;  /* 0x0000000109098824 */ /* 0x100fe200078e0a06 */
[C---:B------:R-:W-:Y:S01]  /*0de0*/  ISETP.GT.U32.AND P0, PT, R6.reuse, R17, PT ;  /* 0x000000110600720c */ /* 0x040fe20003f04070 */
[--C-:B------:R-:W-:Y:S01]  /*0df0*/  @!P3 IMAD.IADD R21, R21, 0x1, -R6.reuse ;  /* 0x000000011515b824 */ /* 0x100fe200078e0a06 */
[----:B------:R-:W-:Y:S01]  /*0e00*/  LOP3.LUT R18, R3, 0x10, RZ, 0xfc, !PT ;  /* 0x0000001003127812 */ /* 0x000fe200078efcff */
[--C-:B------:R-:W-:Y:S01]  /*0e10*/  @!P4 IMAD.IADD R23, R23, 0x1, -R6.reuse ;  /* 0x000000011717c824 */ /* 0x100fe200078e0a06 */
[C---:B------:R-:W-:Y:S01]  /*0e20*/  ISETP.GT.U32.AND P4, PT, R6.reuse, R19, PT ;  /* 0x000000130600720c */ /* 0x040fe20003f84070 */
[--C-:B------:R-:W-:Y:S01]  /*0e30*/  @!P5 IMAD.IADD R7, R7, 0x1, -R6.reuse ;  /* 0x000000010707d824 */ /* 0x100fe200078e0a06 */
[C---:B------:R-:W-:Y:S01]  /*0e40*/  ISETP.GT.U32.AND P5, PT, R6.reuse, R15, PT ;  /* 0x0000000f0600720c */ /* 0x040fe20003fa4070 */
[--C-:B------:R-:W-:Y:S01]  /*0e50*/  @!P2 IMAD.IADD R11, R11, 0x1, -R6.reuse ;  /* 0x000000010b0ba824 */ /* 0x100fe200078e0a06 */
[C---:B------:R-:W-:Y:S01]  /*0e60*/  ISETP.GT.U32.AND P3, PT, R6.reuse, R9, PT ;  /* 0x000000090600720c */ /* 0x040fe20003f64070 */
[----:B------:R-:W-:Y:S01]  /*0e70*/  @!P1 IMAD.MOV R7, RZ, RZ, -R7 ;  /* 0x000000ffff079224 */ /* 0x000fe200078e0a07 */
[C---:B------:R-:W-:Y:S01]  /*0e80*/  ISETP.GT.U32.AND P2, PT, R6.reuse, R21, PT ;  /* 0x000000150600720c */ /* 0x040fe20003f44070 */
[----:B------:R-:W-:Y:S01]  /*0e90*/  @!P6 IMAD.MOV R11, RZ, RZ, -R11 ;  /* 0x000000ffff0be224 */ /* 0x000fe200078e0a0b */
[----:B------:R-:W-:Y:S01]  /*0ea0*/  ISETP.GT.U32.AND P1, PT, R6, R23, PT ;  /* 0x000000170600720c */ /* 0x000fe20003f24070 */
[--C-:B------:R-:W-:Y:S01]  /*0eb0*/  @!P0 IMAD.IADD R17, R17, 0x1, -R6.reuse ;  /* 0x0000000111118824 */ /* 0x100fe200078e0a06 */
[----:B------:R-:W-:Y:S01]  /*0ec0*/  ISETP.GE.AND P0, PT, R27, RZ, PT ;  /* 0x000000ff1b00720c */ /* 0x000fe20003f06270 */
[----:B------:R-:W-:Y:S01]  /*0ed0*/  IMAD.SHL.U32 R5, R0, 0x20, RZ ;  /* 0x0000002000057824 */ /* 0x000fe200078e00ff */
[----:B------:R-:W-:Y:S01]  /*0ee0*/  ISETP.GE.AND P6, PT, R20, RZ, PT ;  /* 0x000000ff1400720c */ /* 0x000fe20003fc6270 */
[--C-:B------:R-:W-:Y:S01]  /*0ef0*/  @!P4 IMAD.IADD R19, R19, 0x1, -R6.reuse ;  /* 0x000000011313c824 */ /* 0x100fe200078e0a06 */
[----:B------:R-:W-:Y:S01]  /*0f00*/  ISETP.GE.AND P4, PT, R28, RZ, PT ;  /* 0x000000ff1c00720c */ /* 0x000fe20003f86270 */
[--C-:B------:R-:W-:Y:S01]  /*0f10*/  @!P5 IMAD.IADD R15, R15, 0x1, -R6.reuse ;  /* 0x000000010f0fd824 */ /* 0x100fe200078e0a06 */
[----:B------:R-:W-:Y:S01]  /*0f20*/  ISETP.GE.AND P5, PT, R26, RZ, PT ;  /* 0x000000ff1a00720c */ /* 0x000fe20003fa6270 */
[--C-:B------:R-:W-:Y:S01]  /*0f30*/  @!P3 IMAD.IADD R9, R9, 0x1, -R6.reuse ;  /* 0x000000010909b824 */ /* 0x100fe200078e0a06 */
[----:B------:R-:W-:Y:S01]  /*0f40*/  ISETP.GE.AND P3, PT, R29, RZ, PT ;  /* 0x000000ff1d00720c */ /* 0x000fe20003f66270 */
[--C-:B------:R-:W-:Y:S01]  /*0f50*/  @!P2 IMAD.IADD R21, R21, 0x1, -R6.reuse ;  /* 0x000000011515a824 */ /* 0x100fe200078e0a06 */
[----:B------:R-:W-:Y:S01]  /*0f60*/  ISETP.GE.AND P2, PT, R30, RZ, PT ;  /* 0x000000ff1e00720c */ /* 0x000fe20003f46270 */
[----:B------:R-:W-:Y:S01]  /*0f70*/  @!P1 IMAD.IADD R23, R23, 0x1, -R6 ;  /* 0x0000000117179824 */ /* 0x000fe200078e0a06 */
[----:B------:R-:W-:Y:S01]  /*0f80*/  ISETP.NE.AND P1, PT, R13, RZ, PT ;  /* 0x000000ff0d00720c */ /* 0x000fe20003f25270 */
[----:B------:R-:W-:Y:S01]  /*0f90*/  @!P0 IMAD.MOV R17, RZ, RZ, -R17 ;  /* 0x000000ffff118224 */ /* 0x000fe200078e0a11 */
[----:B------:R-:W-:Y:S01]  /*0fa0*/  LOP3.LUT R6, RZ, R13, RZ, 0x33, !PT ;  /* 0x0000000dff067212 */ /* 0x000fe200078e33ff */
[----:B------:R-:W-:Y:S01]  /*0fb0*/  @!P6 IMAD.MOV R23, RZ, RZ, -R23 ;  /* 0x000000ffff17e224 */ /* 0x000fe200078e0a17 */
[----:B------:R-:W-:Y:S01]  /*0fc0*/  LOP3.LUT R10, R5, 0x760, RZ, 0xc0, !PT ;  /* 0x00000760050a7812 */ /* 0x000fe200078ec0ff */
[----:B------:R-:W-:Y:S01]  /*0fd0*/  @!P4 IMAD.MOV R19, RZ, RZ, -R19 ;  /* 0x000000ffff13c224 */ /* 0x000fe200078e0a13 */
[C---:B------:R-:W-:Y:S01]  /*0fe0*/  SEL R7, R6.reuse, R7, !P1 ;  /* 0x0000000706077207 */ /* 0x040fe20004800000 */
[----:B------:R-:W-:Y:S01]  /*0ff0*/  @!P5 IMAD.MOV R15, RZ, RZ, -R15 ;  /* 0x000000ffff0fd224 */ /* 0x000fe200078e0a0f */
[C---:B------:R-:W-:Y:S01]  /*1000*/  SEL R11, R6.reuse, R11, !P1 ;  /* 0x0000000b060b7207 */ /* 0x040fe20004800000 */
[----:B------:R-:W-:Y:S01]  /*1010*/  @!P3 IMAD.MOV R9, RZ, RZ, -R9 ;  /* 0x000000ffff09b224 */ /* 0x000fe200078e0a09 */
[C---:B------:R-:W-:Y:S01]  /*1020*/  SEL R17, R6.reuse, R17, !P1 ;  /* 0x0000001106117207 */ /* 0x040fe20004800000 */
[----:B------:R-:W-:Y:S01]  /*1030*/  @!P2 IMAD.MOV R21, RZ, RZ, -R21 ;  /* 0x000000ffff15a224 */ /* 0x000fe200078e0a15 */
[C---:B------:R-:W-:Y:S01]  /*1040*/  SEL R15, R6.reuse, R15, !P1 ;  /* 0x0000000f060f7207 */ /* 0x040fe20004800000 */
[----:B------:R-:W-:Y:S01]  /*1050*/  IMAD R7, R7, UR4, RZ ;  /* 0x0000000407077c24 */ /* 0x000fe2000f8e02ff */
[C---:B------:R-:W-:Y:S01]  /*1060*/  SEL R19, R6.reuse, R19, !P1 ;  /* 0x0000001306137207 */ /* 0x040fe20004800000 */
[----:B------:R-:W-:Y:S01]  /*1070*/  IMAD R11, R11, UR4, RZ ;  /* 0x000000040b0b7c24 */ /* 0x000fe2000f8e02ff */
[C---:B------:R-:W-:Y:S01]  /*1080*/  SEL R9, R6.reuse, R9, !P1 ;  /* 0x0000000906097207 */ /* 0x040fe20004800000 */
[----:B------:R-:W-:Y:S01]  /*1090*/  IMAD R15, R15, UR4, RZ ;  /* 0x000000040f0f7c24 */ /* 0x000fe2000f8e02ff */
[C---:B------:R-:W-:Y:S01]  /*10a0*/  SEL R21, R6.reuse, R21, !P1 ;  /* 0x0000001506157207 */ /* 0x040fe20004800000 */
[----:B------:R-:W-:Y:S01]  /*10b0*/  IMAD R17, R17, UR4, RZ ;  /* 0x0000000411117c24 */ /* 0x000fe2000f8e02ff */
[----:B------:R-:W-:Y:S01]  /*10c0*/  SEL R6, R6, R23, !P1 ;  /* 0x0000001706067207 */ /* 0x000fe20004800000 */
[----:B------:R-:W-:Y:S01]  /*10d0*/  IMAD R19, R19, UR4, RZ ;  /* 0x0000000413137c24 */ /* 0x000fe2000f8e02ff */
[----:B------:R-:W-:Y:S01]  /*10e0*/  SHF.R.S32.HI R44, RZ, 0x1f, R7 ;  /* 0x0000001fff2c7819 */ /* 0x000fe20000011407 */
[----:B------:R-:W-:Y:S01]  /*10f0*/  IMAD R21, R21, UR4, RZ ;  /* 0x0000000415157c24 */ /* 0x000fe2000f8e02ff */
[----:B------:R-:W-:Y:S01]  /*1100*/  IADD3 R8, P0, R7, UR16, RZ ;  /* 0x0000001007087c10 */ /* 0x000fe2000ff1e0ff */
[----:B------:R-:W-:Y:S01]  /*1110*/  IMAD R6, R6, UR4, RZ ;  /* 0x0000000406067c24 */ /* 0x000fe2000f8e02ff */
[----:B------:R-:W-:Y:S01]  /*1120*/  SHF.R.S32.HI R46, RZ, 0x1f, R11 ;  /* 0x0000001fff2e7819 */ /* 0x000fe2000001140b */
[----:B------:R-:W-:Y:S01]  /*1130*/  IMAD R9, R9, UR4, RZ ;  /* 0x0000000409097c24 */ /* 0x000fe2000f8e02ff */
[----:B------:R-:W-:Y:S01]  /*1140*/  IADD3.X R44, R44, UR17, RZ, P0, !PT ;  /* 0x000000112c2c7c10 */ /* 0x000fe200087fe4ff */
[----:B------:R-:W-:Y:S01]  /*1150*/  UIADD3 UR5, UR8, 0x800, URZ ;  /* 0x0000080008057890 */ /* 0x000fe2000fffe03f */
[----:B------:R-:W-:Y:S01]  /*1160*/  SHF.R.S32.HI R60, RZ, 0x1f, R6 ;  /* 0x0000001fff3c7819 */ /* 0x000fe20000011406 */
[----:B------:R-:W-:Y:S01]  /*1170*/  USHF.R.U32.HI UR4, URZ, 0x4, UR8 ;  /* 0x000000043f047899 */ /* 0x000fe20008011608 */
[----:B------:R-:W-:Y:S01]  /*1180*/  IADD3 R45, P0, R6, UR16, RZ ;  /* 0x00000010062d7c10 */ /* 0x000fe2000ff1e0ff */
[----:B------:R-:W-:Y:S01]  /*1190*/  USHF.R.U32.HI UR5, URZ, 0x4, UR5 ;  /* 0x000000043f057899 */ /* 0x000fe20008011605 */
[----:B------:R-:W0:Y:S01]  /*11a0*/  LDC R6, c[0x0][0x238] ;  /* 0x00008e00ff067b82 */ /* 0x000e220000000800 */
[----:B------:R-:W-:-:S02]  /*11b0*/  IADD3 R22, P6, R11, UR16, RZ ;  /* 0x000000100b167c10 */ /* 0x000fc4000ffde0ff */
[----:B------:R-:W-:Y:S02]  /*11c0*/  CS2R R26, SRZ ;  /* 0x00000000001a7805 */ /* 0x000fe4000001ff00 */
[----:B------:R-:W-:Y:S02]  /*11d0*/  LOP3.LUT R10, R10, 0x90, R25, 0xf8, !PT ;  /* 0x000000900a0a7812 */ /* 0x000fe400078ef819 */
[----:B------:R-:W-:Y:S02]  /*11e0*/  CS2R R24, SRZ ;  /* 0x0000000000187805 */ /* 0x000fe4000001ff00 */
[----:B------:R-:W-:Y:S02]  /*11f0*/  SHF.R.S32.HI R50, RZ, 0x1f, R15 ;  /* 0x0000001fff327819 */ /* 0x000fe4000001140f */
[----:B------:R-:W-:Y:S02]  /*1200*/  CS2R R28, SRZ ;  /* 0x00000000001c7805 */ /* 0x000fe4000001ff00 */
[----:B------:R-:W-:-:S02]  /*1210*/  IADD3 R23, P5, R15, UR16, RZ ;  /* 0x000000100f177c10 */ /* 0x000fc4000ffbe0ff */
[----:B------:R-:W-:Y:S02]  /*1220*/  CS2R R30, SRZ ;  /* 0x00000000001e7805 */ /* 0x000fe4000001ff00 */
[----:B------:R-:W-:Y:S01]  /*1230*/  SHF.R.S32.HI R52, RZ, 0x1f, R17 ;  /* 0x0000001fff347819 */ /* 0x000fe20000011411 */
[----:B------:R-:W-:Y:S01]  /*1240*/  USGXT.U32 UR4, UR4, 0xe ;  /* 0x0000000e0404789a */ /* 0x000fe20008000000 */
[----:B------:R-:W-:Y:S01]  /*1250*/  IADD3 R40, P4, R17, UR16, RZ ;  /* 0x0000001011287c10 */ /* 0x000fe2000ff9e0ff */
[----:B------:R-:W-:Y:S01]  /*1260*/  USGXT.U32 UR6, UR5, 0xe ;  /* 0x0000000e0506789a */ /* 0x000fe20008000000 */
[----:B------:R-:W-:Y:S02]  /*1270*/  SHF.R.S32.HI R54, RZ, 0x1f, R19 ;  /* 0x0000001fff367819 */ /* 0x000fe40000011413 */
[----:B------:R-:W-:Y:S02]  /*1280*/  IADD3 R41, P3, R19, UR16, RZ ;  /* 0x0000001013297c10 */ /* 0x000fe4000ff7e0ff */
[----:B------:R-:W-:-:S02]  /*1290*/  SHF.R.S32.HI R58, RZ, 0x1f, R21 ;  /* 0x0000001fff3a7819 */ /* 0x000fc40000011415 */
[----:B------:R-:W-:Y:S02]  /*12a0*/  IADD3 R43, P1, R21, UR16, RZ ;  /* 0x00000010152b7c10 */ /* 0x000fe4000ff3e0ff */
[C---:B------:R-:W-:Y:S02]  /*12b0*/  LOP3.LUT R21, R3.reuse, 0x16, RZ, 0xfc, !PT ;  /* 0x0000001603157812 */ /* 0x040fe400078efcff */
[----:B------:R-:W-:Y:S01]  /*12c0*/  LOP3.LUT R20, R3, 0x14, RZ, 0xfc, !PT ;  /* 0x0000001403147812 */ /* 0x000fe200078efcff */
[-C--:B0-----:R-:W-:Y:S01]  /*12d0*/  IMAD R55, R55, R6.reuse, RZ ;  /* 0x0000000637377224 */ /* 0x081fe200078e02ff */
[----:B------:R-:W-:Y:S01]  /*12e0*/  LOP3.LUT R19, R3, 0x12, RZ, 0xfc, !PT ;  /* 0x0000001203137812 */ /* 0x000fe200078efcff */
[-C--:B------:R-:W-:Y:S01]  /*12f0*/  IMAD R57, R57, R6.reuse, RZ ;  /* 0x0000000639397224 */ /* 0x080fe200078e02ff */
[----:B------:R-:W-:Y:S01]  /*1300*/  LOP3.LUT R17, R3, 0xc, RZ, 0xfc, !PT ;  /* 0x0000000c03117812 */ /* 0x000fe200078efcff */
[-C--:B------:R-:W-:Y:S01]  /*1310*/  IMAD R59, R59, R6.reuse, RZ ;  /* 0x000000063b3b7224 */ /* 0x080fe200078e02ff */
[----:B------:R-:W-:Y:S01]  /*1320*/  LOP3.LUT R15, R3, 0x8, RZ, 0xfc, !PT ;  /* 0x00000008030f7812 */ /* 0x000fe200078efcff */
[-C--:B------:R-:W-:Y:S01]  /*1330*/  IMAD R61, R61, R6.reuse, RZ ;  /* 0x000000063d3d7224 */ /* 0x080fe200078e02ff */
[----:B------:R-:W-:Y:S01]  /*1340*/  LOP3.LUT R13, R3, 0x4, RZ, 0xfc, !PT ;  /* 0x00000004030d7812 */ /* 0x000fe200078efcff */
[-C--:B------:R-:W-:Y:S01]  /*1350*/  IMAD R71, R71, R6.reuse, RZ ;  /* 0x0000000647477224 */ /* 0x080fe200078e02ff */
[----:B------:R-:W-:Y:S01]  /*1360*/  IADD3.X R46, R46, UR17, RZ, P6, !PT ;  /* 0x000000112e2e7c10 */ /* 0x000fe2000b7fe4ff */
[-C--:B------:R-:W-:Y:S01]  /*1370*/  IMAD R21, R21, R6.reuse, RZ ;  /* 0x0000000615157224 */ /* 0x080fe200078e02ff */
[----:B------:R-:W-:Y:S01]  /*1380*/  SHF.R.S32.HI R56, RZ, 0x1f, R9 ;  /* 0x0000001fff387819 */ /* 0x000fe20000011409 */
[-C--:B------:R-:W-:Y:S01]  /*1390*/  IMAD R20, R20, R6.reuse, RZ ;  /* 0x0000000614147224 */ /* 0x080fe200078e02ff */
[----:B------:R-:W-:Y:S01]  /*13a0*/  IADD3 R42, P2, R9, UR16, RZ ;  /* 0x00000010092a7c10 */ /* 0x000fe2000ff5e0ff */
[-C--:B------:R-:W-:Y:S01]  /*13b0*/  IMAD R19, R19, R6.reuse, RZ ;  /* 0x0000000613137224 */ /* 0x080fe200078e02ff */
[----:B------:R-:W-:Y:S01]  /*13c0*/  IADD3 R48, P6, R70, UR14, RZ ;  /* 0x0000000e46307c10 */ /* 0x000fe2000ffde0ff */
[-C--:B------:R-:W-:Y:S01]  /*13d0*/  IMAD R18, R18, R6.reuse, RZ ;  /* 0x0000000612127224 */ /* 0x080fe200078e02ff */
[----:B------:R-:W-:Y:S01]  /*13e0*/  LOP3.LUT R10, R10, R3, RZ, 0xfc, !PT ;  /* 0x000000030a0a7212 */ /* 0x000fe200078efcff */
[-C--:B------:R-:W-:Y:S01]  /*13f0*/  IMAD R17, R17, R6.reuse, RZ ;  /* 0x0000000611117224 */ /* 0x080fe200078e02ff */
[----:B------:R-:W-:Y:S01]  /*1400*/  IADD3.X R50, R50, UR17, RZ, P5, !PT ;  /* 0x0000001132327c10 */ /* 0x000fe2000affe4ff */
        /* <DEDUP_REMOVED lines=10> */
[----:B------:R-:W-:Y:S01]  /*14b0*/  IMAD.SHL.U32 R11, R6, 0x20, RZ ;  /* 0x00000020060b7824 */ /* 0x000fe200078e00ff */
[----:B------:R-:W-:Y:S01]  /*14c0*/  LEA.HI.X.SX32 R70, R70, UR15, 0x1, P6 ;  /* 0x0000000f46467c11 */ /* 0x000fe2000b0f0eff */
[----:B------:R-:W-:Y:S01]  /*14d0*/  IMAD R9, R3, R6, RZ ;  /* 0x0000000603097224 */ /* 0x000fe200078e02ff */
[----:B------:R-:W-:-:S02]  /*14e0*/  SHF.R.S32.HI R7, RZ, 0x1f, R51 ;  /* 0x0000001fff077819 */ /* 0x000fc40000011433 */
[----:B------:R-:W-:-:S07]  /*14f0*/  LOP3.LUT R6, R10, 0x10, RZ, 0x3c, !PT ;  /* 0x000000100a067812 */ /* 0x000fce00078e3cff */
.L_x_2:
[C---:B------:R-:W-:Y:S02]  /*1500*/  LOP3.LUT R62, R3.reuse, 0x2, RZ, 0xfc, !PT ;  /* 0x00000002033e7812 */ /* 0x040fe400078efcff */
[C---:B------:R-:W-:Y:S02]  /*1510*/  ISETP.GE.AND P4, PT, R3.reuse, UR10, PT ;  /* 0x0000000a03007c0c */ /* 0x040fe4000bf86270 */
[----:B------:R-:W-:Y:S02]  /*1520*/  ISETP.GE.AND P5, PT, R62, UR10, PT ;  /* 0x0000000a3e007c0c */ /* 0x000fe4000bfa6270 */
[----:B------:R-:W-:Y:S02]  /*1530*/  LOP3.LUT R62, R3, 0x6, RZ, 0xfc, !PT ;  /* 0x00000006033e7812 */ /* 0x000fe400078efcff */
[----:B------:R-:W-:Y:S02]  /*1540*/  IADD3 R68, P3, R9, R48, RZ ;  /* 0x0000003009447210 */ /* 0x000fe40007f7e0ff */
[----:B------:R-:W-:-:S02]  /*1550*/  ISETP.GE.AND P1, PT, R62, UR10, PT ;  /* 0x0000000a3e007c0c */ /* 0x000fc4000bf26270 */
[C---:B------:R-:W-:Y:S02]  /*1560*/  LOP3.LUT R62, R3.reuse, 0xa, RZ, 0xfc, !PT ;  /* 0x0000000a033e7812 */ /* 0x040fe400078efcff */
[----:B------:R-:W-:Y:S02]  /*1570*/  PRMT R73, RZ, 0x7610, R73 ;  /* 0x00007610ff497816 */ /* 0x000fe40000000049 */
[----:B------:R-:W-:Y:S02]  /*1580*/  LOP3.LUT R63, R3, 0x4, RZ, 0xfc, !PT ;  /* 0x00000004033f7812 */ /* 0x000fe400078efcff */
[----:B------:R-:W-:Y:S02]  /*1590*/  LEA.HI.X.SX32 R69, R9, R70, 0x1, P3 ;  /* 0x0000004609457211 */ /* 0x000fe400018f0eff */
[----:B------:R-:W-:Y:S02]  /*15a0*/  ISETP.GE.AND P3, PT, R62, UR10, PT ;  /* 0x0000000a3e007c0c */ /* 0x000fe4000bf66270 */
[----:B------:R-:W-:Y:S01]  /*15b0*/  IADD3 R66, P6, R12, R48, RZ ;  /* 0x000000300c427210 */ /* 0x000fe20007fde0ff */
[----:B------:R0:W2:Y:S01]  /*15c0*/  @!P4 LDG.E.U8 R73, desc[UR12][R68.64] ;  /* 0x0000000c4449c981 */ /* 0x0000a2000c1e1100 */
[----:B------:R-:W-:-:S02]  /*15d0*/  LOP3.LUT R62, R3, 0xc, RZ, 0xfc, !PT ;  /* 0x0000000c033e7812 */ /* 0x000fc400078efcff */
[----:B------:R-:W-:Y:S02]  /*15e0*/  ISETP.GE.AND P0, PT, R63, UR10, PT ;  /* 0x0000000a3f007c0c */ /* 0x000fe4000bf06270 */
[----:B------:R-:W-:Y:S02]  /*15f0*/  LOP3.LUT R63, R3, 0x8, RZ, 0xfc, !PT ;  /* 0x00000008033f7812 */ /* 0x000fe400078efcff */
[----:B------:R-:W-:Y:S02]  /*1600*/  LEA.HI.X.SX32 R67, R12, R70, 0x1, P6 ;  /* 0x000000460c437211 */ /* 0x000fe400030f0eff */
[----:B------:R-:W-:Y:S02]  /*1610*/  PRMT R86, RZ, 0x7610, R86 ;  /* 0x00007610ff567816 */ /* 0x000fe40000000056 */
[----:B------:R-:W-:Y:S02]  /*1620*/  ISETP.GE.AND P4, PT, R62, UR10, PT ;  /* 0x0000000a3e007c0c */ /* 0x000fe4000bf86270 */
[----:B------:R-:W-:-:S02]  /*1630*/  IADD3 R62, P6, R13, R48, RZ ;  /* 0x000000300d3e7210 */ /* 0x000fc40007fde0ff */
[----:B------:R-:W-:Y:S01]  /*1640*/  LEA.HI R64, R0, 0xe, RZ, 0x1a ;  /* 0x0000000e00407811 */ /* 0x000fe200078fd0ff */
[----:B------:R1:W3:Y:S01]  /*1650*/  @!P5 LDG.E.U8 R86, desc[UR12][R66.64] ;  /* 0x0000000c4256d981 */ /* 0x0002e2000c1e1100 */
[----:B------:R-:W-:Y:S02]  /*1660*/  ISETP.GE.AND P2, PT, R63, UR10, PT ;  /* 0x0000000a3f007c0c */ /* 0x000fe4000bf46270 */
[----:B------:R-:W-:Y:S02]  /*1670*/  LEA.HI.X.SX32 R63, R13, R70, 0x1, P6 ;  /* 0x000000460d3f7211 */ /* 0x000fe400030f0eff */
[----:B------:R-:W-:Y:S02]  /*1680*/  PRMT R84, RZ, 0x7610, R84 ;  /* 0x00007610ff547816 */ /* 0x000fe40000000054 */
[----:B------:R-:W-:Y:S02]  /*1690*/  ISETP.GE.AND P6, PT, R64, UR10, PT ;  /* 0x0000000a40007c0c */ /* 0x000fe4000bfc6270 */
[----:B------:R-:W-:-:S02]  /*16a0*/  IADD3 R64, P5, R14, R48, RZ ;  /* 0x000000300e407210 */ /* 0x000fc40007fbe0ff */
[----:B0-----:R-:W-:Y:S01]  /*16b0*/  LOP3.LUT R68, R3, 0x10, RZ, 0xfc, !PT ;  /* 0x0000001003447812 */ /* 0x001fe200078efcff */
[----:B------:R0:W4:Y:S01]  /*16c0*/  @!P0 LDG.E.U8 R84, desc[UR12][R62.64] ;  /* 0x0000000c3e548981 */ /* 0x000122000c1e1100 */
[----:B------:R-:W-:Y:S02]  /*16d0*/  PRMT R82, RZ, 0x7610, R82 ;  /* 0x00007610ff527816 */ /* 0x000fe40000000052 */
[----:B------:R-:W-:Y:S02]  /*16e0*/  LEA.HI.X.SX32 R65, R14, R70, 0x1, P5 ;  /* 0x000000460e417211 */ /* 0x000fe400028f0eff */
[----:B------:R-:W-:Y:S02]  /*16f0*/  ISETP.GE.AND P0, PT, R68, UR10, PT ;  /* 0x0000000a44007c0c */ /* 0x000fe4000bf06270 */
[----:B------:R-:W-:Y:S01]  /*1700*/  IADD3 R68, P5, R15, R48, RZ ;  /* 0x000000300f447210 */ /* 0x000fe20007fbe0ff */
[----:B------:R5:W4:Y:S01]  /*1710*/  @!P1 LDG.E.U8 R82, desc[UR12][R64.64] ;  /* 0x0000000c40529981 */ /* 0x000b22000c1e1100 */
[----:B-1----:R-:W-:-:S02]  /*1720*/  LOP3.LUT R66, R3, 0x12, RZ, 0xfc, !PT ;  /* 0x0000001203427812 */ /* 0x002fc400078efcff */
[----:B------:R-:W-:Y:S02]  /*1730*/  PRMT R80, RZ, 0x7610, R80 ;  /* 0x00007610ff507816 */ /* 0x000fe40000000050 */
[----:B------:R-:W-:Y:S02]  /*1740*/  LEA.HI.X.SX32 R69, R15, R70, 0x1, P5 ;  /* 0x000000460f457211 */ /* 0x000fe400028f0eff */
[----:B------:R-:W-:Y:S02]  /*1750*/  ISETP.GE.AND P1, PT, R66, UR10, PT ;  /* 0x0000000a42007c0c */ /* 0x000fe4000bf26270 */
[----:B------:R-:W-:Y:S01]  /*1760*/  IADD3 R66, P5, R16, R48, RZ ;  /* 0x0000003010427210 */ /* 0x000fe20007fbe0ff */
[----:B------:R1:W4:Y:S01]  /*1770*/  @!P2 LDG.E.U8 R80, desc[UR12][R68.64] ;  /* 0x0000000c4450a981 */ /* 0x000322000c1e1100 */
[----:B0-----:R-:W-:Y:S02]  /*1780*/  LOP3.LUT R62, R3, 0x14, RZ, 0xfc, !PT ;  /* 0x00000014033e7812 */ /* 0x001fe400078efcff */
[----:B------:R-:W-:-:S02]  /*1790*/  PRMT R78, RZ, 0x7610, R78 ;  /* 0x00007610ff4e7816 */ /* 0x000fc4000000004e */
[----:B------:R-:W-:Y:S02]  /*17a0*/  LEA.HI.X.SX32 R67, R16, R70, 0x1, P5 ;  /* 0x0000004610437211 */ /* 0x000fe400028f0eff */
[----:B------:R-:W-:Y:S02]  /*17b0*/  ISETP.GE.AND P2, PT, R62, UR10, PT ;  /* 0x0000000a3e007c0c */ /* 0x000fe4000bf46270 */
[----:B------:R-:W-:Y:S01]  /*17c0*/  IADD3 R62, P5, R17, R48, RZ ;  /* 0x00000030113e7210 */ /* 0x000fe20007fbe0ff */
[----:B------:R0:W4:Y:S01]  /*17d0*/  @!P3 LDG.E.U8 R78, desc[UR12][R66.64] ;  /* 0x0000000c424eb981 */ /* 0x000122000c1e1100 */
[----:B-----5:R-:W-:Y:S02]  /*17e0*/  LOP3.LUT R64, R3, 0x16, RZ, 0xfc, !PT ;  /* 0x0000001603407812 */ /* 0x020fe400078efcff */
[----:B------:R-:W-:Y:S02]  /*17f0*/  PRMT R93, RZ, 0x7610, R93 ;  /* 0x00007610ff5d7816 */ /* 0x000fe4000000005d */
[----:B------:R-:W-:-:S02]  /*1800*/  LEA.HI.X.SX32 R63, R17, R70, 0x1, P5 ;  /* 0x00000046113f7211 */ /* 0x000fc400028f0eff */
[----:B------:R-:W-:Y:S02]  /*1810*/  ISETP.GE.AND P3, PT, R64, UR10, PT ;  /* 0x0000000a40007c0c */ /* 0x000fe4000bf66270 */
[----:B------:R-:W-:Y:S01]  /*1820*/  IADD3 R64, P5, R57, R48, RZ ;  /* 0x0000003039407210 */ /* 0x000fe20007fbe0ff */
[----:B------:R5:W4:Y:S01]  /*1830*/  @!P4 LDG.E.U8 R93, desc[UR12][R62.64] ;  /* 0x0000000c3e5dc981 */ /* 0x000b22000c1e1100 */
[----:B-1----:R-:W-:Y:S02]  /*1840*/  LOP3.LUT R68, R3, 0x18, RZ, 0xfc, !PT ;  /* 0x0000001803447812 */ /* 0x002fe400078efcff */
[----:B------:R-:W-:Y:S02]  /*1850*/  PRMT R91, RZ, 0x7610, R91 ;  /* 0x00007610ff5b7816 */ /* 0x000fe4000000005b */
[----:B------:R-:W-:Y:S02]  /*1860*/  LEA.HI.X.SX32 R65, R57, R70, 0x1, P5 ;  /* 0x0000004639417211 */ /* 0x000fe400028f0eff */
[----:B------:R-:W-:-:S02]  /*1870*/  ISETP.GE.AND P4, PT, R68, UR10, PT ;  /* 0x0000000a44007c0c */ /* 0x000fc4000bf86270 */
[----:B------:R-:W-:Y:S01]  /*1880*/  LOP3.LUT R68, R3, 0x1a, RZ, 0xfc, !PT ;  /* 0x0000001a03447812 */ /* 0x000fe200078efcff */
[----:B------:R1:W4:Y:S01]  /*1890*/  @!P6 LDG.E.U8 R91, desc[UR12][R64.64] ;  /* 0x0000000c405be981 */ /* 0x000322000c1e1100 */
[----:B0-----:R-:W-:Y:S02]  /*18a0*/  IADD3 R66, P5, R18, R48, RZ ;  /* 0x0000003012427210 */ /* 0x001fe40007fbe0ff */
[----:B------:R-:W-:Y:S02]  /*18b0*/  ISETP.GE.AND P6, PT, R68, UR10, PT ;  /* 0x0000000a44007c0c */ /* 0x000fe4000bfc6270 */
[----:B------:R-:W-:Y:S02]  /*18c0*/  LEA.HI.X.SX32 R67, R18, R70, 0x1, P5 ;  /* 0x0000004612437211 */ /* 0x000fe400028f0eff */
[----:B------:R-:W-:Y:S02]  /*18d0*/  PRMT R89, RZ, 0x7610, R89 ;  /* 0x00007610ff597816 */ /* 0x000fe40000000059 */
[----:B------:R-:W-:-:S02]  /*18e0*/  IADD3 R68, P5, R19, R48, RZ ;  /* 0x0000003013447210 */ /* 0x000fc40007fbe0ff */
[----:B-----5:R-:W-:Y:S02]  /*18f0*/  LOP3.LUT R62, R3, 0x1c, RZ, 0xfc, !PT ;  /* 0x0000001c033e7812 */ /* 0x020fe400078efcff */
[----:B------:R-:W-:Y:S01]  /*1900*/  PRMT R87, RZ, 0x7610, R87 ;  /* 0x00007610ff577816 */ /* 0x000fe20000000057 */
[----:B------:R0:W5:Y:S01]  /*1910*/  @!P0 LDG.E.U8 R89, desc[UR12][R66.64] ;  /* 0x0000000c42598981 */ /* 0x000162000c1e1100 */
[----:B------:R-:W-:Y:S02]  /*1920*/  LEA.HI.X.SX32 R69, R19, R70, 0x1, P5 ;  /* 0x0000004613457211 */ /* 0x000fe400028f0eff */
[----:B------:R-:W-:Y:S02]  /*1930*/  ISETP.GE.AND P0, PT, R62, UR10, PT ;  /* 0x0000000a3e007c0c */ /* 0x000fe4000bf06270 */
[----:B------:R-:W-:Y:S01]  /*1940*/  IADD3 R62, P5, R20, R48, RZ ;  /* 0x00000030143e7210 */ /* 0x000fe20007fbe0ff */
[----:B------:R0:W5:Y:S01]  /*1950*/  @!P1 LDG.E.U8 R87, desc[UR12][R68.64] ;  /* 0x0000000c44579981 */ /* 0x000162000c1e1100 */
[----:B-1----:R-:W-:-:S02]  /*1960*/  LEA.HI R65, R0, 0x1e, RZ, 0x1a ;  /* 0x0000001e00417811 */ /* 0x002fc400078fd0ff */
[----:B------:R-:W-:Y:S02]  /*1970*/  IADD3 R64, P1, R21, R48, RZ ;  /* 0x0000003015407210 */ /* 0x000fe40007f3e0ff */
[----:B------:R-:W-:Y:S02]  /*1980*/  PRMT R85, RZ, 0x7610, R85 ;  /* 0x00007610ff557816 */ /* 0x000fe40000000055 */
[-C--:B------:R-:W-:Y:S02]  /*1990*/  LEA.HI.X.SX32 R63, R20, R70.reuse, 0x1, P5 ;  /* 0x00000046143f7211 */ /* 0x080fe400028f0eff */
[----:B------:R-:W-:Y:S02]  /*19a0*/  ISETP.GE.AND P5, PT, R65, UR10, PT ;  /* 0x0000000a41007c0c */ /* 0x000fe4000bfa6270 */
[----:B------:R-:W-:Y:S01]  /*19b0*/  LEA.HI.X.SX32 R65, R21, R70, 0x1, P1 ;  /* 0x0000004615417211 */ /* 0x000fe200008f0eff */
[----:B------:R1:W5:Y:S01]  /*19c0*/  @!P2 LDG.E.U8 R85, desc[UR12][R62.64] ;  /* 0x0000000c3e55a981 */ /* 0x000362000c1e1100 */
[----:B------:R-:W-:-:S02]  /*19d0*/  PRMT R83, RZ, 0x7610, R83 ;  /* 0x00007610ff537816 */ /* 0x000fc40000000053 */
[-C--:B0-----:R-:W-:Y:S02]  /*19e0*/  IADD3 R66, P1, R71, R48.reuse, RZ ;  /* 0x0000003047427210 */ /* 0x081fe40007f3e0ff */
[----:B------:R-:W-:Y:S02]  /*19f0*/  LOP3.LUT R69, R0, 0x1f, RZ, 0xc0, !PT ;  /* 0x0000001f00457812 */ /* 0x000fe400078ec0ff */
[----:B------:R-:W-:Y:S01]  /*1a00*/  IADD3 R68, P2, R61, R48, RZ ;  /* 0x000000303d447210 */ /* 0x000fe20007f5e0ff */
[----:B------:R0:W5:Y:S01]  /*1a10*/  @!P3 LDG.E.U8 R83, desc[UR12][R64.64] ;  /* 0x0000000c4053b981 */ /* 0x000162000c1e1100 */
[-C--:B------:R-:W-:Y:S02]  /*1a20*/  LEA.HI.X.SX32 R67, R71, R70.reuse, 0x1, P1 ;  /* 0x0000004647437211 */ /* 0x080fe400008f0eff */
[----:B------:R-:W-:Y:S02]  /*1a30*/  ISETP.GE.AND P1, PT, R69, UR10, PT ;  /* 0x0000000a45007c0c */ /* 0x000fe4000bf26270 */
[----:B------:R-:W-:-:S02]  /*1a40*/  LEA.HI.X.SX32 R69, R61, R70, 0x1, P2 ;  /* 0x000000463d457211 */ /* 0x000fc400010f0eff */
[-C--:B-1----:R-:W-:Y:S02]  /*1a50*/  IADD3 R62, P2, R59, R48.reuse, RZ ;  /* 0x000000303b3e7210 */ /* 0x082fe40007f5e0ff */
[----:B0-----:R-:W-:Y:S02]  /*1a60*/  IADD3 R64, P3, R55, R48, RZ ;  /* 0x0000003037407210 */ /* 0x001fe40007f7e0ff */
[----:B------:R-:W-:Y:S02]  /*1a70*/  PRMT R81, RZ, 0x7610, R81 ;  /* 0x00007610ff517816 */ /* 0x000fe40000000051 */
[----:B------:R-:W-:Y:S02]  /*1a80*/  PRMT R79, RZ, 0x7610, R79 ;  /* 0x00007610ff4f7816 */ /* 0x000fe4000000004f */
[----:B------:R-:W-:Y:S02]  /*1a90*/  PRMT R77, RZ, 0x7610, R77 ;  /* 0x00007610ff4d7816 */ /* 0x000fe4000000004d */
[----:B------:R-:W-:Y:S01]  /*1aa0*/  PRMT R75, RZ, 0x7610, R75 ;  /* 0x00007610ff4b7816 */ /* 0x000fe2000000004b */
[----:B------:R-:W5:Y:S01]  /*1ab0*/  @!P4 LDG.E.U8 R81, desc[UR12][R66.64] ;  /* 0x0000000c4251c981 */ /* 0x000f62000c1e1100 */
[----:B------:R-:W-:-:S02]  /*1ac0*/  LEA.HI.X.SX32 R63, R59, R70, 0x1, P2 ;  /* 0x000000463b3f7211 */ /* 0x000fc400010f0eff */
[----:B------:R-:W-:Y:S01]  /*1ad0*/  LEA.HI.X.SX32 R65, R55, R70, 0x1, P3 ;  /* 0x0000004637417211 */ /* 0x000fe200018f0eff */
[----:B------:R0:W5:Y:S04]  /*1ae0*/  @!P6 LDG.E.U8 R79, desc[UR12][R68.64] ;  /* 0x0000000c444fe981 */ /* 0x000168000c1e1100 */
[----:B------:R1:W5:Y:S04]  /*1af0*/  @!P0 LDG.E.U8 R77, desc[UR12][R62.64] ;  /* 0x0000000c3e4d8981 */ /* 0x000368000c1e1100 */
[----:B------:R1:W5:Y:S01]  /*1b00*/  @!P5 LDG.E.U8 R75, desc[UR12][R64.64] ;  /* 0x0000000c404bd981 */ /* 0x000362000c1e1100 */
[----:B------:R-:W-:Y:S01]  /*1b10*/  BAR.SYNC.DEFER_BLOCKING 0x0 ;  /* 0x0000000000007b1d */ /* 0x000fe20000010000 */
[----:B------:R-:W-:-:S02]  /*1b20*/  IADD3 RZ, P0, R51, R40, RZ ;  /* 0x0000002833ff7210 */ /* 0x000fc40007f1e0ff */
[----:B------:R-:W-:-:S03]  /*1b30*/  IADD3 RZ, P2, R51, R41, RZ ;  /* 0x0000002933ff7210 */ /* 0x000fc60007f5e0ff */
[----:B0-----:R-:W-:Y:S01]  /*1b40*/  IMAD.X R69, R7, 0x1, R52, P0 ;  /* 0x0000000107457824 */ /* 0x001fe200000e0634 */
[C---:B------:R-:W-:Y:S01]  /*1b50*/  IADD3 RZ, P0, R51.reuse, R23, RZ ;  /* 0x0000001733ff7210 */ /* 0x040fe20007f1e0ff */
[----:B------:R-:W-:Y:S01]  /*1b60*/  IMAD.IADD R66, R51, 0x1, R41 ;  /* 0x0000000133427824 */ /* 0x000fe200078e0229 */
[----:B------:R-:W-:Y:S01]  /*1b70*/  PRMT R74, RZ, 0x7610, R74 ;  /* 0x00007610ff4a7816 */ /* 0x000fe2000000004a */
[C---:B------:R-:W-:Y:S02]  /*1b80*/  IMAD.X R67, R7.reuse, 0x1, R54, P2 ;  /* 0x0000000107437824 */ /* 0x040fe400010e0636 */
[----:B-1----:R-:W-:Y:S01]  /*1b90*/  IMAD.X R63, R7, 0x1, R50, P0 ;  /* 0x00000001073f7824 */ /* 0x002fe200000e0632 */
[C---:B------:R-:W-:Y:S01]  /*1ba0*/  IADD3 RZ, P0, R51.reuse, R22, RZ ;  /* 0x0000001633ff7210 */ /* 0x040fe20007f1e0ff */
[----:B------:R-:W-:Y:S01]  /*1bb0*/  IMAD.IADD R68, R51, 0x1, R40 ;  /* 0x0000000133447824 */ /* 0x000fe200078e0228 */
[----:B------:R-:W-:-:S03]  /*1bc0*/  PRMT R76, RZ, 0x7610, R76 ;  /* 0x00007610ff4c7816 */ /* 0x000fc6000000004c */
[----:B------:R-:W-:Y:S01]  /*1bd0*/  IMAD.X R65, R7, 0x1, R46, P0 ;  /* 0x0000000107417824 */ /* 0x000fe200000e062e */
[----:B------:R0:W5:Y:S01]  /*1be0*/  @!P1 LDG.E.U8 R74, desc[UR12][R66.64] ;  /* 0x0000000c424a9981 */ /* 0x000162000c1e1100 */
[----:B------:R-:W-:Y:S01]  /*1bf0*/  PRMT R72, RZ, 0x7610, R72 ;  /* 0x00007610ff487816 */ /* 0x000fe20000000048 */
[C---:B------:R-:W-:Y:S02]  /*1c00*/  IMAD.IADD R62, R51.reuse, 0x1, R23 ;  /* 0x00000001333e7824 */ /* 0x040fe400078e0217 */
[----:B------:R1:W5:Y:S01]  /*1c10*/  @!P1 LDG.E.U8 R76, desc[UR12][R68.64] ;  /* 0x0000000c444c9981 */ /* 0x000362000c1e1100 */
[----:B------:R-:W-:Y:S01]  /*1c20*/  PRMT R88, RZ, 0x7610, R88 ;  /* 0x00007610ff587816 */ /* 0x000fe20000000058 */
[C---:B------:R-:W-:Y:S02]  /*1c30*/  IMAD.IADD R64, R51.reuse, 0x1, R22 ;  /* 0x0000000133407824 */ /* 0x040fe400078e0216 */
[----:B------:R1:W5:Y:S01]  /*1c40*/  @!P1 LDG.E.U8 R72, desc[UR12][R62.64] ;  /* 0x0000000c3e489981 */ /* 0x000362000c1e1100 */
[----:B0-----:R-:W-:-:S03]  /*1c50*/  IADD3 R66, P0, R51, R42, RZ ;  /* 0x0000002a33427210 */ /* 0x001fc60007f1e0ff */
[----:B------:R0:W5:Y:S02]  /*1c60*/  @!P1 LDG.E.U8 R88, desc[UR12][R64.64] ;  /* 0x0000000c40589981 */ /* 0x000164000c1e1100 */
[----:B------:R-:W-:Y:S01]  /*1c70*/  IMAD.X R67, R7, 0x1, R56, P0 ;  /* 0x0000000107437824 */ /* 0x000fe200000e0638 */
[----:B-1----:R-:W-:-:S05]  /*1c80*/  IADD3 R68, P0, R51, R43, RZ ;  /* 0x0000002b33447210 */ /* 0x002fca0007f1e0ff */
[----:B------:R-:W-:Y:S01]  /*1c90*/  IMAD.X R69, R7, 0x1, R58, P0 ;  /* 0x0000000107457824 */ /* 0x000fe200000e063a */
[----:B------:R-:W-:Y:S02]  /*1ca0*/  IADD3 R62, P0, R51, R45, RZ ;  /* 0x0000002d333e7210 */ /* 0x000fe40007f1e0ff */
[----:B------:R-:W-:Y:S02]  /*1cb0*/  PRMT R90, RZ, 0x7610, R90 ;  /* 0x00007610ff5a7816 */ /* 0x000fe4000000005a */
[----:B0-----:R-:W-:Y:S01]  /*1cc0*/  PRMT R64, RZ, 0x7610, R64 ;  /* 0x00007610ff407816 */ /* 0x001fe20000000040 */
[----:B------:R-:W-:Y:S01]  /*1cd0*/  IMAD.X R63, R7, 0x1, R60, P0 ;  /* 0x00000001073f7824 */ /* 0x000fe200000e063c */
[----:B------:R-:W-:Y:S02]  /*1ce0*/  IADD3 RZ, P0, R51, R8, RZ ;  /* 0x0000000833ff7210 */ /* 0x000fe40007f1e0ff */
[----:B------:R0:W5:Y:S01]  /*1cf0*/  @!P1 LDG.E.U8 R90, desc[UR12][R66.64] ;  /* 0x0000000c425a9981 */ /* 0x000162000c1e1100 */
[----:B------:R-:W-:-:S03]  /*1d00*/  PRMT R92, RZ, 0x7610, R92 ;  /* 0x00007610ff5c7816 */ /* 0x000fc6000000005c */
[----:B------:R1:W5:Y:S04]  /*1d10*/  @!P1 LDG.E.U8 R64, desc[UR12][R62.64] ;  /* 0x0000000c3e409981 */ /* 0x000368000c1e1100 */
[----:B------:R-:W5:Y:S01]  /*1d20*/  @!P1 LDG.E.U8 R92, desc[UR12][R68.64] ;  /* 0x0000000c445c9981 */ /* 0x000f62000c1e1100 */
[----:B0-----:R-:W-:Y:S01]  /*1d30*/  PRMT R66, RZ, 0x7610, R66 ;  /* 0x00007610ff427816 */ /* 0x001fe20000000042 */
[----:B-1----:R-:W-:Y:S02]  /*1d40*/  IMAD.IADD R62, R51, 0x1, R8 ;  /* 0x00000001333e7824 */ /* 0x002fe400078e0208 */
[----:B------:R-:W-:-:S05]  /*1d50*/  IMAD.X R63, R7, 0x1, R44, P0 ;  /* 0x00000001073f7824 */ /* 0x000fca00000e062c */
[----:B------:R-:W5:Y:S01]  /*1d60*/  @!P1 LDG.E.U8 R66, desc[UR12][R62.64] ;  /* 0x0000000c3e429981 */ /* 0x000f62000c1e1100 */
[----:B------:R-:W-:Y:S01]  /*1d70*/  UMOV UR5, 0xc0000010 ;  /* 0xc000001000057882 */ /* 0x000fe20000000000 */
[----:B------:R-:W-:Y:S02]  /*1d80*/  UMOV UR7, 0xc0000010 ;  /* 0xc000001000077882 */ /* 0x000fe40000000000 */
[----:B--2---:R0:W-:Y:S04]  /*1d90*/  STS.U8 [R10+UR8], R73 ;  /* 0x000000490a007988 */ /* 0x0041e80008000008 */
[----:B---3--:R0:W-:Y:S04]  /*1da0*/  STS.U8 [R10+UR8+0x2], R86 ;  /* 0x000002560a007988 */ /* 0x0081e80008000008 */
[----:B----4-:R0:W-:Y:S04]  /*1db0*/  STS.U8 [R10+UR8+0x4], R84 ;  /* 0x000004540a007988 */ /* 0x0101e80008000008 */
[----:B------:R0:W-:Y:S04]  /*1dc0*/  STS.U8 [R10+UR8+0x6], R82 ;  /* 0x000006520a007988 */ /* 0x0001e80008000008 */
[----:B------:R0:W-:Y:S04]  /*1dd0*/  STS.U8 [R10+UR8+0x8], R80 ;  /* 0x000008500a007988 */ /* 0x0001e80008000008 */
[----:B------:R0:W-:Y:S04]  /*1de0*/  STS.U8 [R10+UR8+0xa], R78 ;  /* 0x00000a4e0a007988 */ /* 0x0001e80008000008 */
[----:B------:R0:W-:Y:S04]  /*1df0*/  STS.U8 [R10+UR8+0xc], R93 ;  /* 0x00000c5d0a007988 */ /* 0x0001e80008000008 */
[----:B------:R0:W-:Y:S04]  /*1e00*/  STS.U8 [R10+UR8+0xe], R91 ;  /* 0x00000e5b0a007988 */ /* 0x0001e80008000008 */
[----:B-----5:R0:W-:Y:S04]  /*1e10*/  STS.U8 [R6+UR8], R89 ;  /* 0x0000005906007988 */ /* 0x0201e80008000008 */
[----:B------:R0:W-:Y:S04]  /*1e20*/  STS.U8 [R6+UR8+0x2], R87 ;  /* 0x0000025706007988 */ /* 0x0001e80008000008 */
        /* <DEDUP_REMOVED lines=13> */
[----:B------:R0:W-:Y:S01]  /*1f00*/  STS.U8 [R53+UR8+0xb80], R66 ;  /* 0x000b804235007988 */ /* 0x0001e20008000008 */
[----:B------:R1:W-:Y:S06]  /*1f10*/  MEMBAR.ALL.CTA ;  /* 0x0000000000007992 */ /* 0x0003ec0000008000 */
[----:B-1----:R-:W1:Y:S02]  /*1f20*/  FENCE.VIEW.ASYNC.S ;  /* 0x00000000000073c6 */ /* 0x002e640000000000 */
[----:B-1----:R-:W-:Y:S06]  /*1f30*/  BAR.SYNC.DEFER_BLOCKING 0x0 ;  /* 0x0000000000007b1d */ /* 0x002fec0000010000 */
[----:B------:R-:W-:-:S06]  /*1f40*/  WARPGROUP.ARRIVE ;  /* 0x00000000000079c5 */ /* 0x000fcc0000000000 */
[----:B------:R-:W-:Y:S01]  /*1f50*/  QGMMA.64x32x32.F32.E4M3.E4M3 R24, gdesc[UR4], R24, gsb0 ;  /* 0x00600000041879f3 */ /* 0x000fe20008000818 */
[----:B------:R-:W-:Y:S01]  /*1f60*/  USHF.R.S32.HI UR5, URZ, 0x1f, UR11 ;  /* 0x0000001f3f057899 */ /* 0x000fe2000801140b */
[----:B------:R-:W-:Y:S01]  /*1f70*/  VIADD R47, R47, 0xffffffff ;  /* 0xffffffff2f2f7836 */ /* 0x000fe20000000000 */
[----:B------:R-:W-:-:S04]  /*1f80*/  IADD3 R23, P0, R23, UR11, RZ ;  /* 0x0000000b17177c10 */ /* 0x000fc8000ff1e0ff */
[----:B------:R-:W-:Y:S02]  /*1f90*/  IADD3.X R50, R50, UR5, RZ, P0, !PT ;  /* 0x0000000532327c10 */ /* 0x000fe400087fe4ff */
[----:B------:R-:W-:Y:S02]  /*1fa0*/  ISETP.NE.U32.AND P0, PT, R47, RZ, PT ;  /* 0x000000ff2f00720c */ /* 0x000fe40003f05070 */
[----:B------:R-:W-:Y:S02]  /*1fb0*/  IADD3 R8, P5, R8, UR11, RZ ;  /* 0x0000000b08087c10 */ /* 0x000fe4000ffbe0ff */
[----:B------:R-:W-:Y:S02]  /*1fc0*/  IADD3 R22, P6, R22, UR11, RZ ;  /* 0x0000000b16167c10 */ /* 0x000fe4000ffde0ff */
[----:B------:R-:W-:Y:S02]  /*1fd0*/  IADD3.X R44, R44, UR5, RZ, P5, !PT ;  /* 0x000000052c2c7c10 */ /* 0x000fe4000affe4ff */
[----:B------:R-:W-:-:S02]  /*1fe0*/  IADD3 R40, P1, R40, UR11, RZ ;  /* 0x0000000b28287c10 */ /* 0x000fc4000ff3e0ff */
[----:B------:R-:W-:Y:S02]  /*1ff0*/  IADD3 R41, P2, R41, UR11, RZ ;  /* 0x0000000b29297c10 */ /* 0x000fe4000ff5e0ff */
[----:B------:R-:W-:Y:S02]  /*2000*/  IADD3 R42, P3, R42, UR11, RZ ;  /* 0x0000000b2a2a7c10 */ /* 0x000fe4000ff7e0ff */
[----:B------:R-:W-:Y:S02]  /*2010*/  IADD3 R43, P4, R43, UR11, RZ ;  /* 0x0000000b2b2b7c10 */ /* 0x000fe4000ff9e0ff */
[----:B------:R-:W-:Y:S02]  /*2020*/  IADD3 R45, P5, R45, UR11, RZ ;  /* 0x0000000b2d2d7c10 */ /* 0x000fe4000ffbe0ff */
[----:B------:R-:W-:Y:S01]  /*2030*/  IADD3.X R46, R46, UR5, RZ, P6, !PT ;  /* 0x000000052e2e7c10 */ /* 0x000fe2000b7fe4ff */
[----:B------:R-:W-:Y:S01]  /*2040*/  UIADD3 UR10, UR10, -0x20, URZ ;  /* 0xffffffe00a0a7890 */ /* 0x000fe2000fffe03f */
[----:B------:R-:W-:-:S02]  /*2050*/  IADD3 R48, P6, R11, R48, RZ ;  /* 0x000000300b307210 */ /* 0x000fc40007fde0ff */
[----:B------:R-:W-:Y:S02]  /*2060*/  IADD3.X R52, R52, UR5, RZ, P1, !PT ;  /* 0x0000000534347c10 */ /* 0x000fe40008ffe4ff */
[----:B------:R-:W-:Y:S02]  /*2070*/  IADD3.X R54, R54, UR5, RZ, P2, !PT ;  /* 0x0000000536367c10 */ /* 0x000fe400097fe4ff */
[----:B------:R-:W-:Y:S02]  /*2080*/  IADD3.X R56, R56, UR5, RZ, P3, !PT ;  /* 0x0000000538387c10 */ /* 0x000fe40009ffe4ff */
[----:B------:R-:W-:Y:S02]  /*2090*/  IADD3.X R58, R58, UR5, RZ, P4, !PT ;  /* 0x000000053a3a7c10 */ /* 0x000fe4000a7fe4ff */
[----:B------:R-:W-:Y:S02]  /*20a0*/  IADD3.X R60, R60, UR5, RZ, P5, !PT ;  /* 0x000000053c3c7c10 */ /* 0x000fe4000affe4ff */
[----:B------:R-:W-:Y:S01]  /*20b0*/  LEA.HI.X.SX32 R70, R11, R70, 0x1, P6 ;  /* 0x000000460b467211 */ /* 0x000fe200030f0eff */
[----:B------:R-:W-:-:S02]  /*20c0*/  WARPGROUP.DEPBAR.LE gsb0, 0x0 ;  /* 0x00008000000079c5 */ /* 0x000fc40000010000 */
[----:B0-----:R-:W-:Y:S05]  /*20d0*/  @P0 BRA `(.L_x_2) ;  /* 0xfffffff400080947 */ /* 0x001fea000383ffff */
.L_x_1:
[----:B------:R-:W-:Y:S01]  /*20e0*/  F2FP.SATFINITE.E4M3.F32.PACK_AB_MERGE_C R24, R25, R24, RZ ;  /* 0x000000181918723e */ /* 0x000fe200048070ff */
[C---:B------:R-:W-:Y:S01]  /*20f0*/  IMAD.SHL.U32 R6, R0.reuse, 0x100, RZ ;  /* 0x0000010000067824 */ /* 0x040fe200078e00ff */
[----:B------:R-:W-:Y:S01]  /*2100*/  F2FP.SATFINITE.E4M3.F32.PACK_AB_MERGE_C R28, R29, R28, RZ ;  /* 0x0000001c1d1c723e */ /* 0x000fe200048070ff */
[----:B------:R-:W-:Y:S01]  /*2110*/  IMAD.SHL.U32 R9, R0, 0x10, RZ ;  /* 0x0000001000097824 */ /* 0x000fe200078e00ff */
[----:B------:R-:W-:Y:S01]  /*2120*/  F2FP.SATFINITE.E4M3.F32.PACK_AB_MERGE_C R26, R27, R26, RZ ;  /* 0x0000001a1b1a723e */ /* 0x000fe200048070ff */
[----:B------:R-:W-:Y:S01]  /*2130*/  BAR.SYNC.DEFER_BLOCKING 0x0 ;  /* 0x0000000000007b1d */ /* 0x000fe20000010000 */
[----:B------:R-:W-:Y:S01]  /*2140*/  F2FP.SATFINITE.E4M3.F32.PACK_AB_MERGE_C R30, R31, R30, RZ ;  /* 0x0000001e1f1e723e */ /* 0x000fe200048070ff */
[----:B------:R-:W-:Y:S01]  /*2150*/  USHF.L.U32 UR9, UR9, 0x5, URZ ;  /* 0x0000000509097899 */ /* 0x000fe2000800063f */
[----:B------:R-:W-:Y:S02]  /*2160*/  F2FP.SATFINITE.E4M3.F32.PACK_AB_MERGE_C R32, R33, R32, RZ ;  /* 0x000000202120723e */ /* 0x000fe400048070ff */
[----:B------:R-:W-:Y:S01]  /*2170*/  F2FP.SATFINITE.E4M3.F32.PACK_AB_MERGE_C R34, R35, R34, RZ ;  /* 0x000000222322723e */ /* 0x000fe200048070ff */
[----:B------:R-:W-:Y:S01]  /*2180*/  ULDC UR4, c[0x0][0x244] ;  /* 0x0000910000047ab9 */ /* 0x000fe20000000800 */
[----:B------:R-:W-:Y:S01]  /*2190*/  LOP3.LUT R24, R24, 0xffff, RZ, 0xc0, !PT ;  /* 0x0000ffff18187812 */ /* 0x000fe200078ec0ff */
[----:B------:R-:W-:Y:S01]  /*21a0*/  ULDC.64 UR6, c[0x0][0x228] ;  /* 0x00008a0000067ab9 */ /* 0x000fe20000000a00 */
[----:B------:R-:W-:-:S02]  /*21b0*/  LOP3.LUT R7, R28, 0xffff, RZ, 0xc0, !PT ;  /* 0x0000ffff1c077812 */ /* 0x000fc400078ec0ff */
[----:B------:R-:W-:Y:S02]  /*21c0*/  LOP3.LUT R26, R26, 0xffff, RZ, 0xc0, !PT ;  /* 0x0000ffff1a1a7812 */ /* 0x000fe400078ec0ff */
[----:B------:R-:W-:Y:S02]  /*21d0*/  LOP3.LUT R17, R30, 0xffff, RZ, 0xc0, !PT ;  /* 0x0000ffff1e117812 */ /* 0x000fe400078ec0ff */
[----:B------:R-:W-:Y:S02]  /*21e0*/  LOP3.LUT R19, R32, 0xffff, RZ, 0xc0, !PT ;  /* 0x0000ffff20137812 */ /* 0x000fe400078ec0ff */
[----:B------:R-:W-:Y:S02]  /*21f0*/  LOP3.LUT R21, R34, 0xffff, RZ, 0xc0, !PT ;  /* 0x0000ffff22157812 */ /* 0x000fe400078ec0ff */
[----:B------:R-:W-:Y:S02]  /*2200*/  LOP3.LUT R11, R6, 0x800, RZ, 0xc0, !PT ;  /* 0x00000800060b7812 */ /* 0x000fe400078ec0ff */
[----:B------:R-:W-:-:S02]  /*2210*/  PRMT R10, R24, 0x3340, R7 ;  /* 0x00003340180a7816 */ /* 0x000fc40000000007 */
[----:B------:R-:W-:Y:S02]  /*2220*/  SHF.R.U32.HI R6, RZ, 0x8, R24 ;  /* 0x00000008ff067819 */ /* 0x000fe40000011618 */
[----:B------:R-:W-:Y:S01]  /*2230*/  SHF.R.U32.HI R7, RZ, 0x8, R7 ;  /* 0x00000008ff077819 */ /* 0x000fe20000011607 */
[----:B------:R-:W0:Y:S01]  /*2240*/  LDC R24, c[0x0][0x248] ;  /* 0x00009200ff187b82 */ /* 0x000e220000000800 */
[--C-:B------:R-:W-:Y:S02]  /*2250*/  PRMT R13, R19, 0x3340, R0.reuse ;  /* 0x00003340130d7816 */ /* 0x100fe40000000000 */
[----:B------:R-:W-:Y:S02]  /*2260*/  PRMT R15, R21, 0x3340, R0 ;  /* 0x00003340150f7816 */ /* 0x000fe40000000000 */
[----:B------:R-:W-:Y:S02]  /*2270*/  PRMT R12, R26, 0x3340, R17 ;  /* 0x000033401a0c7816 */ /* 0x000fe40000000011 */
[----:B------:R-:W-:-:S02]  /*2280*/  LOP3.LUT R8, R9, 0x70, RZ, 0xc0, !PT ;  /* 0x0000007009087812 */ /* 0x000fc400078ec0ff */
[----:B------:R-:W-:Y:S02]  /*2290*/  LOP3.LUT R7, R7, 0xffff, RZ, 0xc0, !PT ;  /* 0x0000ffff07077812 */ /* 0x000fe400078ec0ff */
[----:B------:R-:W-:Y:S02]  /*22a0*/  LOP3.LUT R6, R6, 0xffff, RZ, 0xc0, !PT ;  /* 0x0000ffff06067812 */ /* 0x000fe400078ec0ff */
[----:B------:R-:W-:Y:S01]  /*22b0*/  PRMT R13, R10, 0x5410, R13 ;  /* 0x000054100a0d7816 */ /* 0x000fe2000000000d */
[----:B------:R-:W-:Y:S01]  /*22c0*/  IMAD.SHL.U32 R10, R0, 0x8, RZ ;  /* 0x00000008000a7824 */ /* 0x000fe200078e00ff */
[----:B------:R-:W-:Y:S02]  /*22d0*/  PRMT R15, R12, 0x5410, R15 ;  /* 0x000054100c0f7816 */ /* 0x000fe4000000000f */
[----:B------:R-:W-:Y:S02]  /*22e0*/  IADD3 R11, R8, UR8, R11 ;  /* 0x00000008080b7c10 */ /* 0x000fe4000fffe00b */
[----:B------:R-:W-:-:S02]  /*22f0*/  PRMT R12, R6, 0x3340, R7 ;  /* 0x00003340060c7816 */ /* 0x000fc40000000007 */
[----:B------:R-:W-:Y:S02]  /*2300*/  SHF.R.U32.HI R7, RZ, 0x8, R19 ;  /* 0x00000008ff077819 */ /* 0x000fe40000011613 */
[----:B------:R-:W-:Y:S02]  /*2310*/  SHF.R.U32.HI R6, RZ, 0x8, R17 ;  /* 0x00000008ff067819 */ /* 0x000fe40000011611 */
[----:B------:R-:W-:Y:S02]  /*2320*/  SHF.R.U32.HI R0, RZ, 0x8, R26 ;  /* 0x00000008ff007819 */ /* 0x000fe4000001161a */
[----:B------:R-:W-:Y:S02]  /*2330*/  SHF.R.U32.HI R8, RZ, 0x8, R21 ;  /* 0x00000008ff087819 */ /* 0x000fe40000011615 */
[----:B------:R-:W-:Y:S02]  /*2340*/  LOP3.LUT R7, R7, 0xffff, RZ, 0xc0, !PT ;  /* 0x0000ffff07077812 */ /* 0x000fe400078ec0ff */
[----:B------:R-:W-:-:S02]  /*2350*/  LOP3.LUT R6, R6, 0xffff, RZ, 0xc0, !PT ;  /* 0x0000ffff06067812 */ /* 0x000fc400078ec0ff */
[----:B------:R-:W-:Y:S02]  /*2360*/  LOP3.LUT R17, R0, 0xffff, RZ, 0xc0, !PT ;  /* 0x0000ffff00117812 */ /* 0x000fe400078ec0ff */
[----:B------:R-:W-:Y:S02]  /*2370*/  LOP3.LUT R8, R8, 0xffff, RZ, 0xc0, !PT ;  /* 0x0000ffff08087812 */ /* 0x000fe400078ec0ff */
[----:B------:R-:W-:Y:S02]  /*2380*/  F2FP.SATFINITE.E4M3.F32.PACK_AB_MERGE_C R36, R37, R36, RZ ;  /* 0x000000242524723e */ /* 0x000fe400048070ff */
[----:B------:R-:W-:Y:S02]  /*2390*/  F2FP.SATFINITE.E4M3.F32.PACK_AB_MERGE_C R38, R39, R38, RZ ;  /* 0x000000262726723e */ /* 0x000fe400048070ff */
[----:B------:R-:W-:Y:S02]  /*23a0*/  PRMT R7, R7, 0x3340, R2 ;  /* 0x0000334007077816 */ /* 0x000fe40000000002 */
[----:B------:R-:W-:-:S02]  /*23b0*/  PRMT R17, R17, 0x3340, R6 ;  /* 0x0000334011117816 */ /* 0x000fc40000000006 */
[----:B------:R-:W-:Y:S02]  /*23c0*/  PRMT R8, R8, 0x3340, R1 ;  /* 0x0000334008087816 */ /* 0x000fe40000000001 */
[----:B------:R-:W-:Y:S02]  /*23d0*/  LOP3.LUT R10, R10, 0x380, RZ, 0xc0, !PT ;  /* 0x000003800a0a7812 */ /* 0x000fe400078ec0ff */
[----:B------:R-:W-:Y:S02]  /*23e0*/  LOP3.LUT R36, R36, 0xffff, RZ, 0xc0, !PT ;  /* 0x0000ffff24247812 */ /* 0x000fe400078ec0ff */
[----:B------:R-:W-:Y:S01]  /*23f0*/  LOP3.LUT R38, R38, 0xffff, RZ, 0xc0, !PT ;  /* 0x0000ffff26267812 */ /* 0x000fe200078ec0ff */
[----:B------:R-:W-:Y:S01]  /*2400*/  IMAD.IADD R6, R10, 0x1, R11 ;  /* 0x000000010a067824 */ /* 0x000fe200078e020b */
[----:B------:R-:W-:Y:S02]  /*2410*/  PRMT R7, R12, 0x5410, R7 ;  /* 0x000054100c077816 */ /* 0x000fe40000000007 */
[----:B------:R-:W-:-:S02]  /*2420*/  PRMT R17, R17, 0x5410, R8 ;  /* 0x0000541011117816 */ /* 0x000fc40000000008 */
[----:B------:R-:W-:Y:S02]  /*2430*/  PRMT R12, R13, 0x4210, R36 ;  /* 0x000042100d0c7816 */ /* 0x000fe40000000024 */
[----:B------:R-:W-:Y:S02]  /*2440*/  PRMT R14, R15, 0x4210, R38 ;  /* 0x000042100f0e7816 */ /* 0x000fe40000000026 */
[----:B------:R-:W-:Y:S02]  /*2450*/  PRMT R13, R7, 0x5210, R36 ;  /* 0x00005210070d7816 */ /* 0x000fe40000000024 */
[----:B------:R-:W-:Y:S02]  /*2460*/  PRMT R15, R17, 0x5210, R38 ;  /* 0x00005210110f7816 */ /* 0x000fe40000000026 */
[----:B------:R-:W-:Y:S01]  /*2470*/  LOP3.LUT R0, R5, 0x800, RZ, 0xc0, !PT ;  /* 0x0000080005007812 */ /* 0x000fe200078ec0ff */
[C---:B------:R-:W-:Y:S01]  /*2480*/  IMAD R5, R2.reuse, UR4, RZ ;  /* 0x0000000402057c24 */ /* 0x040fe2000f8e02ff */
[----:B------:R-:W-:Y:S01]  /*2490*/  LOP3.LUT R9, R9, 0x3f0, RZ, 0xc0, !PT ;  /* 0x000003f009097812 */ /* 0x000fe200078ec0ff */
[----:B------:R1:W-:Y:S01]  /*24a0*/  STSM.16.M88.4 [R6], R12 ;  /* 0x0000000c06007844 */ /* 0x0003e20000000200 */
[----:B------:R-:W-:Y:S01]  /*24b0*/  ULDC.64 UR4, c[0x0][0x220] ;  /* 0x0000880000047ab9 */ /* 0x000fe20000000a00 */
[----:B------:R-:W-:Y:S01]  /*24c0*/  BAR.SYNC.DEFER_BLOCKING 0x0 ;  /* 0x0000000000007b1d */ /* 0x000fe20000010000 */
[----:B------:R-:W-:Y:S01]  /*24d0*/  IADD3 R9, R9, UR8, R0 ;  /* 0x0000000809097c10 */ /* 0x000fe2000fffe000 */
[----:B------:R-:W-:Y:S01]  /*24e0*/  IMAD.U32 R0, RZ, RZ, UR9 ;  /* 0x00000009ff007e24 */ /* 0x000fe2000f8e00ff */
[----:B------:R-:W-:-:S02]  /*24f0*/  ISETP.GE.AND P0, PT, R2, UR6, PT ;  /* 0x0000000602007c0c */ /* 0x000fc4000bf06270 */
[----:B------:R-:W-:Y:S02]  /*2500*/  IADD3 R20, P1, R5, UR4, RZ ;  /* 0x0000000405147c10 */ /* 0x000fe4000ff3e0ff */
[----:B------:R-:W-:Y:S02]  /*2510*/  LOP3.LUT R3, R3, 0x20, R0, 0xf8, !PT ;  /* 0x0000002003037812 */ /* 0x000fe400078ef800 */
[----:B------:R-:W-:Y:S02]  /*2520*/  LEA.HI.X.SX32 R22, R5, UR5, 0x1, P1 ;  /* 0x0000000505167c11 */ /* 0x000fe400088f0eff */
[----:B------:R-:W-:-:S04]  /*2530*/  LOP3.LUT R0, R3, R4, RZ, 0xfc, !PT ;  /* 0x0000000403007212 */ /* 0x000fc800078efcff */
[C---:B------:R-:W-:Y:S01]  /*2540*/  LOP3.LUT R2, R0.reuse, 0x4, RZ, 0xfc, !PT ;  /* 0x0000000400027812 */ /* 0x040fe200078efcff */
[C---:B0-----:R-:W-:Y:S01]  /*2550*/  IMAD R3, R0.reuse, R24, RZ ;  /* 0x0000001800037224 */ /* 0x041fe200078e02ff */
[C---:B------:R-:W-:Y:S02]  /*2560*/  LOP3.LUT R4, R0.reuse, 0x2, RZ, 0xfc, !PT ;  /* 0x0000000200047812 */ /* 0x040fe400078efcff */
[----:B------:R-:W-:Y:S01]  /*2570*/  ISETP.LT.AND P5, PT, R0, UR7, !P0 ;  /* 0x0000000700007c0c */ /* 0x000fe2000c7a1270 */
[----:B------:R-:W-:Y:S01]  /*2580*/  IMAD R5, R24, 0x2, R3 ;  /* 0x0000000218057824 */ /* 0x000fe200078e0203 */
[----:B------:R-:W-:Y:S02]  /*2590*/  ISETP.LT.AND P3, PT, R2, UR7, !P0 ;  /* 0x0000000702007c0c */ /* 0x000fe4000c761270 */
[----:B------:R-:W-:Y:S01]  /*25a0*/  ISETP.LT.AND P4, PT, R4, UR7, !P0 ;  /* 0x0000000704007c0c */ /* 0x000fe2000c781270 */
[----:B------:R-:W0:Y:S01]  /*25b0*/  LDS.128 R8, [R9] ;  /* 0x0000000009087984 */ /* 0x000e220000000c00 */
[----:B------:R-:W-:Y:S01]  /*25c0*/  IADD3 R2, P1, R3, R20, RZ ;  /* 0x0000001403027210 */ /* 0x000fe20007f3e0ff */
[----:B-1----:R-:W-:Y:S01]  /*25d0*/  IMAD R12, R24, 0x2, R5 ;  /* 0x00000002180c7824 */ /* 0x002fe200078e0205 */
[----:B------:R-:W-:-:S02]  /*25e0*/  LOP3.LUT R4, R0, 0x8, RZ, 0xfc, !PT ;  /* 0x0000000800047812 */ /* 0x000fc400078efcff */
[----:B------:R-:W-:Y:S01]  /*25f0*/  LOP3.LUT R6, R0, 0x6, RZ, 0xfc, !PT ;  /* 0x0000000600067812 */ /* 0x000fe200078efcff */
[----:B------:R-:W-:Y:S01]  /*2600*/  IMAD R13, R24, 0x2, R12 ;  /* 0x00000002180d7824 */ /* 0x000fe200078e020c */
[----:B------:R-:W-:Y:S02]  /*2610*/  LEA.HI.X.SX32 R3, R3, R22, 0x1, P1 ;  /* 0x0000001603037211 */ /* 0x000fe400008f0eff */
[----:B------:R-:W-:Y:S01]  /*2620*/  ISETP.LT.AND P1, PT, R4, UR7, !P0 ;  /* 0x0000000704007c0c */ /* 0x000fe2000c721270 */
[----:B------:R-:W-:Y:S01]  /*2630*/  IMAD R14, R24, 0x2, R13 ;  /* 0x00000002180e7824 */ /* 0x000fe200078e020d */
[----:B------:R-:W-:Y:S02]  /*2640*/  IADD3 R4, P6, R5, R20, RZ ;  /* 0x0000001405047210 */ /* 0x000fe40007fde0ff */
[----:B------:R-:W-:Y:S02]  /*2650*/  ISETP.LT.AND P2, PT, R6, UR7, !P0 ;  /* 0x0000000706007c0c */ /* 0x000fe4000c741270 */
[----:B------:R-:W-:-:S02]  /*2660*/  LOP3.LUT R6, R0, 0xa, RZ, 0xfc, !PT ;  /* 0x0000000a00067812 */ /* 0x000fc400078efcff */
[----:B------:R-:W-:Y:S02]  /*2670*/  LEA.HI.X.SX32 R5, R5, R22, 0x1, P6 ;  /* 0x0000001605057211 */ /* 0x000fe400030f0eff */
[----:B------:R-:W-:Y:S02]  /*2680*/  LOP3.LUT R7, R0, 0xc, RZ, 0xfc, !PT ;  /* 0x0000000c00077812 */ /* 0x000fe400078efcff */
[----:B0-----:R-:W-:Y:S02]  /*2690*/  PRMT R17, R8, 0x7770, RZ ;  /* 0x0000777008117816 */ /* 0x001fe400000000ff */
[----:B------:R-:W-:Y:S02]  /*26a0*/  PRMT R15, R9, 0x7770, RZ ;  /* 0x00007770090f7816 */ /* 0x000fe400000000ff */
[----:B------:R-:W-:Y:S01]  /*26b0*/  PRMT R21, R11, 0x7770, RZ ;  /* 0x000077700b157816 */ /* 0x000fe200000000ff */
[----:B------:R0:W-:Y:S01]  /*26c0*/  @P5 STG.E.U8 desc[UR12][R2.64], R17 ;  /* 0x0000001102005986 */ /* 0x0001e2000c10110c */
[----:B------:R-:W-:-:S02]  /*26d0*/  ISETP.LT.AND P5, PT, R6, UR7, !P0 ;  /* 0x0000000706007c0c */ /* 0x000fc4000c7a1270 */
[C---:B------:R-:W-:Y:S01]  /*26e0*/  IADD3 R6, P6, R12.reuse, R20, RZ ;  /* 0x000000140c067210 */ /* 0x040fe20007fde0ff */
[----:B------:R1:W-:Y:S01]  /*26f0*/  @P4 STG.E.U8 desc[UR12][R4.64], R15 ;  /* 0x0000000f04004986 */ /* 0x0003e2000c10110c */
[----:B------:R-:W-:Y:S02]  /*2700*/  ISETP.LT.AND P4, PT, R7, UR7, !P0 ;  /* 0x0000000707007c0c */ /* 0x000fe4000c781270 */
[----:B------:R-:W-:Y:S02]  /*2710*/  LEA.HI.X.SX32 R7, R12, R22, 0x1, P6 ;  /* 0x000000160c077211 */ /* 0x000fe400030f0eff */
[----:B------:R-:W-:Y:S02]  /*2720*/  LOP3.LUT R12, R0, 0xe, RZ, 0xfc, !PT ;  /* 0x0000000e000c7812 */ /* 0x000fe400078efcff */
[----:B------:R-:W-:Y:S02]  /*2730*/  PRMT R19, R8, 0x7771, RZ ;  /* 0x0000777108137816 */ /* 0x000fe400000000ff */
[----:B0-----:R-:W-:-:S02]  /*2740*/  PRMT R17, R10, 0x7770, RZ ;  /* 0x000077700a117816 */ /* 0x001fc400000000ff */
[C---:B------:R-:W-:Y:S01]  /*2750*/  IADD3 R2, P6, R13.reuse, R20, RZ ;  /* 0x000000140d027210 */ /* 0x040fe20007fde0ff */
[----:B-1----:R-:W-:Y:S01]  /*2760*/  IMAD R15, R24, 0x2, R14 ;  /* 0x00000002180f7824 */ /* 0x002fe200078e020e */
[----:B------:R-:W-:Y:S01]  /*2770*/  PRMT R25, R10, 0x7772, RZ ;  /* 0x000077720a197816 */ /* 0x000fe200000000ff */
[----:B------:R0:W-:Y:S01]  /*2780*/  @P3 STG.E.U8 desc[UR12][R6.64], R17 ;  /* 0x0000001106003986 */ /* 0x0001e2000c10110c */
[----:B------:R-:W-:Y:S02]  /*2790*/  LEA.HI.X.SX32 R3, R13, R22, 0x1, P6 ;  /* 0x000000160d037211 */ /* 0x000fe400030f0eff */
[----:B------:R-:W-:Y:S02]  /*27a0*/  ISETP.LT.AND P3, PT, R12, UR7, !P0 ;  /* 0x000000070c007c0c */ /* 0x000fe4000c761270 */
[----:B------:R-:W-:Y:S01]  /*27b0*/  IADD3 R4, P6, R14, R20, RZ ;  /* 0x000000140e047210 */ /* 0x000fe20007fde0ff */
[----:B------:R1:W-:Y:S01]  /*27c0*/  @P2 STG.E.U8 desc[UR12][R2.64], R21 ;  /* 0x0000001502002986 */ /* 0x0003e2000c10110c */
[----:B------:R-:W-:-:S02]  /*27d0*/  LOP3.LUT R12, R0, 0x10, RZ, 0xfc, !PT ;  /* 0x00000010000c7812 */ /* 0x000fc400078efcff */
[----:B------:R-:W-:Y:S02]  /*27e0*/  LEA.HI.X.SX32 R5, R14, R22, 0x1, P6 ;  /* 0x000000160e057211 */ /* 0x000fe400030f0eff */
[----:B------:R-:W-:Y:S02]  /*27f0*/  ISETP.LT.AND P2, PT, R12, UR7, !P0 ;  /* 0x000000070c007c0c */ /* 0x000fe4000c741270 */
[----:B------:R-:W-:Y:S01]  /*2800*/  IADD3 R12, P6, R15, R20, RZ ;  /* 0x000000140f0c7210 */ /* 0x000fe20007fde0ff */
[----:B------:R2:W-:Y:S01]  /*2810*/  @P1 STG.E.U8 desc[UR12][R4.64], R19 ;  /* 0x0000001304001986 */ /* 0x0005e2000c10110c */
[----:B0-----:R-:W-:Y:S02]  /*2820*/  PRMT R17, R9, 0x7771, RZ ;  /* 0x0000777109117816 */ /* 0x001fe400000000ff */
[----:B------:R-:W-:Y:S01]  /*2830*/  LEA.HI.X.SX32 R13, R15, R22, 0x1, P6 ;  /* 0x000000160f0d7211 */ /* 0x000fe200030f0eff */
[----:B------:R-:W-:Y:S01]  /*2840*/  IMAD R15, R24, 0x2, R15 ;  /* 0x00000002180f7824 */ /* 0x000fe200078e020f */
[----:B-1----:R-:W-:-:S02]  /*2850*/  LOP3.LUT R3, R0, 0x14, RZ, 0xfc, !PT ;  /* 0x0000001400037812 */ /* 0x002fc400078efcff */
[----:B------:R-:W-:Y:S01]  /*2860*/  LOP3.LUT R14, R0, 0x12, RZ, 0xfc, !PT ;  /* 0x00000012000e7812 */ /* 0x000fe200078efcff */
[----:B------:R-:W-:Y:S01]  /*2870*/  IMAD R7, R24, 0x2, R15 ;  /* 0x0000000218077824 */ /* 0x000fe200078e020f */
[----:B------:R-:W-:Y:S01]  /*2880*/  IADD3 R2, P6, R15, R20, RZ ;  /* 0x000000140f027210 */ /* 0x000fe20007fde0ff */
[----:B------:R0:W-:Y:S01]  /*2890*/  @P5 STG.E.U8 desc[UR12][R12.64], R17 ;  /* 0x000000110c005986 */ /* 0x0001e2000c10110c */
[----:B------:R-:W-:Y:S02]  /*28a0*/  ISETP.LT.AND P5, PT, R3, UR7, !P0 ;  /* 0x0000000703007c0c */ /* 0x000fe4000c7a1270 */
[----:B------:R-:W-:Y:S02]  /*28b0*/  LEA.HI.X.SX32 R3, R15, R22, 0x1, P6 ;  /* 0x000000160f037211 */ /* 0x000fe400030f0eff */
[----:B--2---:R-:W-:Y:S02]  /*28c0*/  PRMT R19, R10, 0x7771, RZ ;  /* 0x000077710a137816 */ /* 0x004fe400000000ff */
[----:B------:R-:W-:Y:S01]  /*28d0*/  ISETP.LT.AND P1, PT, R14, UR7, !P0 ;  /* 0x000000070e007c0c */ /* 0x000fe2000c721270 */
[----:B------:R-:W-:Y:S01]  /*28e0*/  IMAD R14, R24, 0x2, R7 ;  /* 0x00000002180e7824 */ /* 0x000fe200078e0207 */
[----:B------:R-:W-:Y:S01]  /*28f0*/  LOP3.LUT R6, R0, 0x16, RZ, 0xfc, !PT ;  /* 0x0000001600067812 */ /* 0x000fe200078efcff */
[----:B------:R1:W-:Y:S01]  /*2900*/  @P4 STG.E.U8 desc[UR12][R2.64], R19 ;  /* 0x0000001302004986 */ /* 0x0003e2000c10110c */
[----:B------:R-:W-:Y:S01]  /*2910*/  IADD3 R4, P6, R7, R20, RZ ;  /* 0x0000001407047210 */ /* 0x000fe20007fde0ff */
[----:B0-----:R-:W-:Y:S01]  /*2920*/  IMAD R13, R24, 0x2, R14 ;  /* 0x00000002180d7824 */ /* 0x001fe200078e020e */
[----:B------:R-:W-:-:S02]  /*2930*/  ISETP.LT.AND P4, PT, R6, UR7, !P0 ;  /* 0x0000000706007c0c */ /* 0x000fc4000c781270 */
[----:B------:R-:W-:Y:S02]  /*2940*/  LEA.HI.X.SX32 R5, R7, R22, 0x1, P6 ;  /* 0x0000001607057211 */ /* 0x000fe400030f0eff */
[C---:B------:R-:W-:Y:S02]  /*2950*/  IADD3 R6, P6, R14.reuse, R20, RZ ;  /* 0x000000140e067210 */ /* 0x040fe40007fde0ff */
[----:B------:R-:W-:Y:S02]  /*2960*/  PRMT R15, R11, 0x7771, RZ ;  /* 0x000077710b0f7816 */ /* 0x000fe400000000ff */
[----:B------:R-:W-:Y:S01]  /*2970*/  LEA.HI.X.SX32 R7, R14, R22, 0x1, P6 ;  /* 0x000000160e077211 */ /* 0x000fe200030f0eff */
[----:B------:R-:W-:Y:S01]  /*2980*/  IMAD R14, R24, 0x2, R13 ;  /* 0x00000002180e7824 */ /* 0x000fe200078e020d */
[----:B------:R-:W-:Y:S01]  /*2990*/  LOP3.LUT R12, R0, 0x18, RZ, 0xfc, !PT ;  /* 0x00000018000c7812 */ /* 0x000fe200078efcff */
[----:B------:R0:W-:Y:S01]  /*29a0*/  @P3 STG.E.U8 desc[UR12][R4.64], R15 ;  /* 0x0000000f04003986 */ /* 0x0001e2000c10110c */
[----:B------:R-:W-:-:S02]  /*29b0*/  PRMT R17, R8, 0x7772, RZ ;  /* 0x0000777208117816 */ /* 0x000fc400000000ff */
[----:B------:R-:W-:Y:S02]  /*29c0*/  ISETP.LT.AND P3, PT, R12, UR7, !P0 ;  /* 0x000000070c007c0c */ /* 0x000fe4000c761270 */
[C---:B------:R-:W-:Y:S01]  /*29d0*/  IADD3 R12, P6, R13.reuse, R20, RZ ;  /* 0x000000140d0c7210 */ /* 0x040fe20007fde0ff */
[----:B------:R2:W-:Y:S01]  /*29e0*/  @P2 STG.E.U8 desc[UR12][R6.64], R17 ;  /* 0x0000001106002986 */ /* 0x0005e2000c10110c */
[----:B-1----:R-:W-:Y:S02]  /*29f0*/  LOP3.LUT R2, R0, 0x1a, RZ, 0xfc, !PT ;  /* 0x0000001a00027812 */ /* 0x002fe400078efcff */
[----:B------:R-:W-:Y:S02]  /*2a00*/  LEA.HI.X.SX32 R13, R13, R22, 0x1, P6 ;  /* 0x000000160d0d7211 */ /* 0x000fe400030f0eff */
[----:B------:R-:W-:Y:S01]  /*2a10*/  PRMT R21, R9, 0x7772, RZ ;  /* 0x0000777209157816 */ /* 0x000fe200000000ff */
[----:B0-----:R-:W-:Y:S01]  /*2a20*/  IMAD R5, R24, 0x2, R14 ;  /* 0x0000000218057824 */ /* 0x001fe200078e020e */
[----:B------:R-:W-:-:S02]  /*2a30*/  ISETP.LT.AND P2, PT, R2, UR7, !P0 ;  /* 0x0000000702007c0c */ /* 0x000fc4000c741270 */
[-C--:B------:R-:W-:Y:S01]  /*2a40*/  IADD3 R2, P6, R14, R20.reuse, RZ ;  /* 0x000000140e027210 */ /* 0x080fe20007fde0ff */
[C---:B------:R-:W-:Y:S01]  /*2a50*/  IMAD R15, R24.reuse, 0x2, R5 ;  /* 0x00000002180f7824 */ /* 0x040fe200078e0205 */
[----:B------:R0:W-:Y:S01]  /*2a60*/  @P1 STG.E.U8 desc[UR12][R12.64], R21 ;  /* 0x000000150c001986 */ /* 0x0001e2000c10110c */
[----:B------:R-:W-:Y:S02]  /*2a70*/  IADD3 R4, P1, R5, R20, RZ ;  /* 0x0000001405047210 */ /* 0x000fe40007f3e0ff */
[----:B------:R-:W-:Y:S01]  /*2a80*/  IMAD R16, R24, 0x2, R15 ;  /* 0x0000000218107824 */ /* 0x000fe200078e020f */
[----:B------:R-:W-:Y:S02]  /*2a90*/  LEA.HI.X.SX32 R3, R14, R22, 0x1, P6 ;  /* 0x000000160e037211 */ /* 0x000fe400030f0eff */
[----:B--2---:R-:W-:Y:S01]  /*2aa0*/  IADD3 R6, P6, R15, R20, RZ ;  /* 0x000000140f067210 */ /* 0x004fe20007fde0ff */
[----:B------:R-:W-:Y:S01]  /*2ab0*/  IMAD R18, R24, 0x2, R16 ;  /* 0x0000000218127824 */ /* 0x000fe200078e0210 */
[----:B------:R-:W-:Y:S01]  /*2ac0*/  LEA.HI.X.SX32 R5, R5, R22, 0x1, P1 ;  /* 0x0000001605057211 */ /* 0x000fe200008f0eff */
[----:B------:R1:W-:Y:S01]  /*2ad0*/  @P5 STG.E.U8 desc[UR12][R2.64], R25 ;  /* 0x0000001902005986 */ /* 0x0003e2000c10110c */
[----:B------:R-:W-:Y:S01]  /*2ae0*/  LOP3.LUT R17, R0, 0x1c, RZ, 0xfc, !PT ;  /* 0x0000001c00117812 */ /* 0x000fe200078efcff */
[----:B------:R-:W-:Y:S01]  /*2af0*/  IMAD R19, R24, 0x2, R18 ;  /* 0x0000000218137824 */ /* 0x000fe200078e0212 */
[----:B0-----:R-:W-:-:S02]  /*2b00*/  IADD3 R12, P1, R18, R20, RZ ;  /* 0x00000014120c7210 */ /* 0x001fc40007f3e0ff */
[----:B------:R-:W-:Y:S02]  /*2b10*/  LEA.HI.X.SX32 R7, R15, R22, 0x1, P6 ;  /* 0x000000160f077211 */ /* 0x000fe400030f0eff */
[----:B------:R-:W-:Y:S02]  /*2b20*/  IADD3 R14, P6, R16, R20, RZ ;  /* 0x00000014100e7210 */ /* 0x000fe40007fde0ff */
[----:B------:R-:W-:Y:S02]  /*2b30*/  LOP3.LUT R0, R0, 0x1e, RZ, 0xfc, !PT ;  /* 0x0000001e00007812 */ /* 0x000fe400078efcff */
[-C--:B------:R-:W-:Y:S02]  /*2b40*/  LEA.HI.X.SX32 R13, R18, R22.reuse, 0x1, P1 ;  /* 0x00000016120d7211 */ /* 0x080fe400008f0eff */
[----:B------:R-:W-:Y:S02]  /*2b50*/  ISETP.LT.AND P1, PT, R17, UR7, !P0 ;  /* 0x0000000711007c0c */ /* 0x000fe4000c721270 */
[----:B------:R-:W-:-:S02]  /*2b60*/  LEA.HI.X.SX32 R15, R16, R22, 0x1, P6 ;  /* 0x00000016100f7211 */ /* 0x000fc400030f0eff */
[----:B------:R-:W-:Y:S02]  /*2b70*/  ISETP.LT.AND P0, PT, R0, UR7, !P0 ;  /* 0x0000000700007c0c */ /* 0x000fe4000c701270 */
[----:B------:R-:W-:Y:S02]  /*2b80*/  IADD3 R16, P6, R19, R20, RZ ;  /* 0x0000001413107210 */ /* 0x000fe40007fde0ff */
[----:B------:R-:W-:Y:S02]  /*2b90*/  PRMT R23, R11, 0x7772, RZ ;  /* 0x000077720b177816 */ /* 0x000fe400000000ff */
[----:B------:R-:W-:Y:S02]  /*2ba0*/  LEA.HI.X.SX32 R17, R19, R22, 0x1, P6 ;  /* 0x0000001613117211 */ /* 0x000fe400030f0eff */
[----:B------:R-:W-:Y:S01]  /*2bb0*/  PRMT R21, R8, 0x7773, RZ ;  /* 0x0000777308157816 */ /* 0x000fe200000000ff */
[----:B------:R1:W-:Y:S01]  /*2bc0*/  @P4 STG.E.U8 desc[UR12][R4.64], R23 ;  /* 0x0000001704004986 */ /* 0x0003e2000c10110c */
[----:B------:R-:W-:-:S02]  /*2bd0*/  PRMT R19, R9, 0x7773, RZ ;  /* 0x0000777309137816 */ /* 0x000fc400000000ff */
[----:B------:R-:W-:Y:S01]  /*2be0*/  PRMT R9, R10, 0x7773, RZ ;  /* 0x000077730a097816 */ /* 0x000fe200000000ff */
[----:B------:R1:W-:Y:S01]  /*2bf0*/  @P3 STG.E.U8 desc[UR12][R6.64], R21 ;  /* 0x0000001506003986 */ /* 0x0003e2000c10110c */
[----:B------:R-:W-:-:S03]  /*2c00*/  PRMT R11, R11, 0x7773, RZ ;  /* 0x000077730b0b7816 */ /* 0x000fc600000000ff */
[----:B------:R1:W-:Y:S04]  /*2c10*/  @P2 STG.E.U8 desc[UR12][R14.64], R19 ;  /* 0x000000130e002986 */ /* 0x0003e8000c10110c */
[----:B------:R1:W-:Y:S01]  /*2c20*/  @P1 STG.E.U8 desc[UR12][R12.64], R9 ;  /* 0x000000090c001986 */ /* 0x0003e2000c10110c */
[----:B------:R-:W-:Y:S05]  /*2c30*/  @!P0 EXIT ;  /* 0x000000000000894d */ /* 0x000fea0003800000 */
[----:B------:R-:W-:Y:S01]  /*2c40*/  STG.E.U8 desc[UR12][R16.64], R11 ;  /* 0x0000000b10007986 */ /* 0x000fe2000c10110c */
[----:B------:R-:W-:Y:S05]  /*2c50*/  EXIT ;  /* 0x000000000000794d */ /* 0x000fea0003800000 */
.L_x_3:
[----:B------:R-:W-:-:S00]  /*2c60*/  BRA `(.L_x_3) ;  /* 0xfffffffc00fc7947 */ /* 0x000fc0000383ffff */
[----:B------:R-:W-:-:S00]  /*2c70*/  NOP ;  /* 0x0000000000007918 */ /* 0x000fc00000000000 */
        /* <DEDUP_REMOVED lines=8> */
.L_x_4:


//--------------------- .nv.shared.matmul_kernel  --------------------------
	.section	.nv.shared.matmul_kernel,"aw",@nobits
	.sectionflags	@""
	.align	16
	.zero		1024


//--------------------- .nv.shared.reserved.0     --------------------------
	.section	.nv.shared.reserved.0,"aw",@nobits
	.weak		__nv_reservedSMEM_offset_0_alias
	.size		__nv_reservedSMEM_offset_0_alias, 0, 0
	.other		__nv_reservedSMEM_offset_0_alias,@"STO_CUDA_RESERVED_SHARED STV_DEFAULT"
__nv_reservedSMEM_offset_0_alias:
	.zero		0


//--------------------- .nv.constant0.matmul_kernel --------------------------
	.section	.nv.constant0.matmul_kernel,"a",@progbits
	.sectionflags	@""
	.align	4
.nv.constant0.matmul_kernel:
	.zero		608


//--------------------- SYMBOLS --------------------------

	.type		.nv.reservedSmem.offset0,@object
	.size		.nv.reservedSmem.offset0,0x4
